def matmul_kernel(
    a_ptr,
    b_ptr,
    c_ptr,
    M,
    N,
    K,
    stride_am,
    stride_ak,
    stride_bk,
    stride_bn,
    stride_cm,
    stride_cn,
    BLOCK_M: tl.constexpr,
    BLOCK_N: tl.constexpr,
    BLOCK_K: tl.constexpr,
    GROUP_M: tl.constexpr,
):
    pid = tl.program_id(axis=0)
    num_pid_m = tl.cdiv(M, BLOCK_M)
    num_pid_n = tl.cdiv(N, BLOCK_N)
    num_pid_in_group = GROUP_M * num_pid_n
    group_id = pid // num_pid_in_group
    first_pid_m = group_id * GROUP_M
    group_size_m = min(num_pid_m - first_pid_m, GROUP_M)
    pid_m = first_pid_m + ((pid % num_pid_in_group) % group_size_m)
    pid_n = (pid % num_pid_in_group) // group_size_m

    offs_am = (pid_m * BLOCK_M + tl.arange(0, BLOCK_M)) % M
    offs_bn = (pid_n * BLOCK_N + tl.arange(0, BLOCK_N)) % N
    offs_k = tl.arange(0, BLOCK_K)
    a_ptrs = a_ptr + offs_am[:, None] * stride_am + offs_k[None, :] * stride_ak
    b_ptrs = b_ptr + offs_k[:, None] * stride_bk + offs_bn[None, :] * stride_bn

    acc = tl.zeros((BLOCK_M, BLOCK_N), dtype=tl.float32)
    for kk in range(0, tl.cdiv(K, BLOCK_K)):
        a = tl.load(a_ptrs, mask=offs_k[None, :] < K - kk * BLOCK_K, other=0.0)
        b = tl.load(b_ptrs, mask=offs_k[:, None] < K - kk * BLOCK_K, other=0.0)
        acc = tl.dot(a, b, acc)
        a_ptrs += BLOCK_K * stride_ak
        b_ptrs += BLOCK_K * stride_bk

    c = acc.to(c_ptr.dtype.element_ty)
    offs_cm = pid_m * BLOCK_M + tl.arange(0, BLOCK_M)
    offs_cn = pid_n * BLOCK_N + tl.arange(0, BLOCK_N)
    c_ptrs = c_ptr + offs_cm[:, None] * stride_cm + offs_cn[None, :] * stride_cn
    mask = (offs_cm[:, None] < M) & (offs_cn[None, :] < N)
    tl.store(c_ptrs, c, mask=mask)

# config = {"BLOCK_K": 128, "BLOCK_M": 32, "BLOCK_N": 32, "GROUP_M": 8, "arch": "sm_100", "dtype": "bf16", "num_ctas": 1, "num_stages": 2, "num_warps": 4}
# arch = sm_100


// ===== COMPILED SASS (sm_100a) =====

	.target	sm_100a

	.elftype	@"ET_EXEC"


//--------------------- .note.nv.tkinfo           --------------------------
	.section	.note.nv.tkinfo,"",@"SHT_NOTE"
	.sectionflags	@"SHF_NOTE_NV_TKINFO"
	.tkinfo
        /*0018*/ 	.word	0x00000081
        /*0030*/ 	.string	""
        /*0030*/ 	.string	"ptxas-blackwell"
        /*0030*/ 	.string	"Cuda compilation tools, release 12.9, V12.9.86"
        /*0030*/ 	.string	"Build cuda_12.9.r12.9/compiler.36037853_0"
        /*0030*/ 	.string	"-v  -suppress-debug-info  -lineinfo  -arch sm_100a "



//--------------------- .note.nv.cuver            --------------------------
	.section	.note.nv.cuver,"",@"SHT_NOTE"
	.sectionflags	@"SHF_NOTE_NV_CUVER"
        /*0018*/ 	.short	0x0001
        /*001a*/ 	.short	0x0064
        /*001c*/ 	.short	0x0001
        /*001e*/ 	.short	0x0000
        /*0020*/ 	.short	0x0001
        /*0022*/ 	.short	0x0000


//--------------------- .nv.info                  --------------------------
	.section	.nv.info,"",@"SHT_CUDA_INFO"
	.align	4


	//----- nvinfo : EIATTR_REGCOUNT
	.align		4
        /*0000*/ 	.byte	0x04, 0x2f
        /*0002*/ 	.short	(.L_1 - .L_0)
	.align		4
.L_0:
        /*0004*/ 	.word	index@(matmul_kernel)
        /*0008*/ 	.word	0x000000a6


	//----- nvinfo : EIATTR_FRAME_SIZE
	.align		4
.L_1:
        /*000c*/ 	.byte	0x04, 0x11
        /*000e*/ 	.short	(.L_3 - .L_2)
	.align		4
.L_2:
        /*0010*/ 	.word	index@(matmul_kernel)
        /*0014*/ 	.word	0x00000000


	//----- nvinfo : EIATTR_MIN_STACK_SIZE
	.align		4
.L_3:
        /*0018*/ 	.byte	0x04, 0x12
        /*001a*/ 	.short	(.L_5 - .L_4)
	.align		4
.L_4:
        /*001c*/ 	.word	index@(matmul_kernel)
        /*0020*/ 	.word	0x00000000
.L_5:


//--------------------- .nv.info.matmul_kernel    --------------------------
	.section	.nv.info.matmul_kernel,"",@"SHT_CUDA_INFO"
	.sectionflags	@""
	.align	4


	//----- nvinfo : EIATTR_CUDA_API_VERSION
	.align		4
        /*0000*/ 	.byte	0x04, 0x37
        /*0002*/ 	.short	(.L_7 - .L_6)
.L_6:
        /*0004*/ 	.word	0x00000081


	//----- nvinfo : EIATTR_KPARAM_INFO
	.align		4
.L_7:
        /*0008*/ 	.byte	0x04, 0x17
        /*000a*/ 	.short	(.L_9 - .L_8)
.L_8:
        /*000c*/ 	.word	0x00000000
        /*0010*/ 	.short	0x000d
        /*0012*/ 	.short	0x0048
        /*0014*/ 	.byte	0x00, 0xf4, 0x21, 0x00


	//----- nvinfo : EIATTR_KPARAM_INFO
	.align		4
.L_9:
        /*0018*/ 	.byte	0x04, 0x17
        /*001a*/ 	.short	(.L_11 - .L_10)
.L_10:
        /*001c*/ 	.word	0x00000000
        /*0020*/ 	.short	0x000c
        /*0022*/ 	.short	0x0040
        /*0024*/ 	.byte	0x00, 0xf4, 0x21, 0x00


	//----- nvinfo : EIATTR_KPARAM_INFO
	.align		4
.L_11:
        /*0028*/ 	.byte	0x04, 0x17
        /*002a*/ 	.short	(.L_13 - .L_12)
.L_12:
        /*002c*/ 	.word	0x00000000
        /*0030*/ 	.short	0x000b
        /*0032*/ 	.short	0x0038
        /*0034*/ 	.byte	0x00, 0xf0, 0x11, 0x00


	//----- nvinfo : EIATTR_KPARAM_INFO
	.align		4
.L_13:
        /*0038*/ 	.byte	0x04, 0x17
        /*003a*/ 	.short	(.L_15 - .L_14)
.L_14:
        /*003c*/ 	.word	0x00000000
        /*0040*/ 	.short	0x000a
        /*0042*/ 	.short	0x0034
        /*0044*/ 	.byte	0x00, 0xf0, 0x11, 0x00


	//----- nvinfo : EIATTR_KPARAM_INFO
	.align		4
.L_15:
        /*0048*/ 	.byte	0x04, 0x17
        /*004a*/ 	.short	(.L_17 - .L_16)
.L_16:
        /*004c*/ 	.word	0x00000000
        /*0050*/ 	.short	0x0009
        /*0052*/ 	.short	0x0030
        /*0054*/ 	.byte	0x00, 0xf0, 0x11, 0x00


	//----- nvinfo : EIATTR_KPARAM_INFO
	.align		4
.L_17:
        /*0058*/ 	.byte	0x04, 0x17
        /*005a*/ 	.short	(.L_19 - .L_18)
.L_18:
        /*005c*/ 	.word	0x00000000
        /*0060*/ 	.short	0x0008
        /*0062*/ 	.short	0x002c
        /*0064*/ 	.byte	0x00, 0xf0, 0x11, 0x00


	//----- nvinfo : EIATTR_KPARAM_INFO
	.align		4
.L_19:
        /*0068*/ 	.byte	0x04, 0x17
        /*006a*/ 	.short	(.L_21 - .L_20)
.L_20:
        /*006c*/ 	.word	0x00000000
        /*0070*/ 	.short	0x0007
        /*0072*/ 	.short	0x0028
        /*0074*/ 	.byte	0x00, 0xf0, 0x11, 0x00


	//----- nvinfo : EIATTR_KPARAM_INFO
	.align		4
.L_21:
        /*0078*/ 	.byte	0x04, 0x17
        /*007a*/ 	.short	(.L_23 - .L_22)
.L_22:
        /*007c*/ 	.word	0x00000000
        /*0080*/ 	.short	0x0006
        /*0082*/ 	.short	0x0024
        /*0084*/ 	.byte	0x00, 0xf0, 0x11, 0x00


	//----- nvinfo : EIATTR_KPARAM_INFO
	.align		4
.L_23:
        /*0088*/ 	.byte	0x04, 0x17
        /*008a*/ 	.short	(.L_25 - .L_24)
.L_24:
        /*008c*/ 	.word	0x00000000
        /*0090*/ 	.short	0x0005
        /*0092*/ 	.short	0x0020
        /*0094*/ 	.byte	0x00, 0xf0, 0x11, 0x00


	//----- nvinfo : EIATTR_KPARAM_INFO
	.align		4
.L_25:
        /*0098*/ 	.byte	0x04, 0x17
        /*009a*/ 	.short	(.L_27 - .L_26)
.L_26:
        /*009c*/ 	.word	0x00000000
        /*00a0*/ 	.short	0x0004
        /*00a2*/ 	.short	0x001c
        /*00a4*/ 	.byte	0x00, 0xf0, 0x11, 0x00


	//----- nvinfo : EIATTR_KPARAM_INFO
	.align		4
.L_27:
        /*00a8*/ 	.byte	0x04, 0x17
        /*00aa*/ 	.short	(.L_29 - .L_28)
.L_28:
        /*00ac*/ 	.word	0x00000000
        /*00b0*/ 	.short	0x0003
        /*00b2*/ 	.short	0x0018
        /*00b4*/ 	.byte	0x00, 0xf0, 0x11, 0x00


	//----- nvinfo : EIATTR_KPARAM_INFO
	.align		4
.L_29:
        /*00b8*/ 	.byte	0x04, 0x17
        /*00ba*/ 	.short	(.L_31 - .L_30)
.L_30:
        /*00bc*/ 	.word	0x00000000
        /*00c0*/ 	.short	0x0002
        /*00c2*/ 	.short	0x0010
        /*00c4*/ 	.byte	0x00, 0xf4, 0x21, 0x00


	//----- nvinfo : EIATTR_KPARAM_INFO
	.align		4
.L_31:
        /*00c8*/ 	.byte	0x04, 0x17
        /*00ca*/ 	.short	(.L_33 - .L_32)
.L_32:
        /*00cc*/ 	.word	0x00000000
        /*00d0*/ 	.short	0x0001
        /*00d2*/ 	.short	0x0008
        /*00d4*/ 	.byte	0x00, 0xf4, 0x21, 0x00


	//----- nvinfo : EIATTR_KPARAM_INFO
	.align		4
.L_33:
        /*00d8*/ 	.byte	0x04, 0x17
        /*00da*/ 	.short	(.L_35 - .L_34)
.L_34:
        /*00dc*/ 	.word	0x00000000
        /*00e0*/ 	.short	0x0000
        /*00e2*/ 	.short	0x0000
        /*00e4*/ 	.byte	0x00, 0xf4, 0x21, 0x00


	//----- nvinfo : EIATTR_SPARSE_MMA_MASK
	.align		4
.L_35:
        /*00e8*/ 	.byte	0x03, 0x50
        /*00ea*/ 	.short	0x0000


	//----- nvinfo : EIATTR_MAXREG_COUNT
	.align		4
        /*00ec*/ 	.byte	0x03, 0x1b
        /*00ee*/ 	.short	0x00ff


	//----- nvinfo : EIATTR_NUM_BARRIERS
	.align		4
        /*00f0*/ 	.byte	0x02, 0x4c
        /*00f2*/ 	.byte	0x01
	.zero		1


	//----- nvinfo : EIATTR_VRC_CTA_INIT_COUNT
	.align		4
        /*00f4*/ 	.byte	0x02, 0x4a
	.zero		1
	.zero		1


	//----- nvinfo : EIATTR_EXIT_INSTR_OFFSETS
	.align		4
        /*00f8*/ 	.byte	0x04, 0x1c
        /*00fa*/ 	.short	(.L_37 - .L_36)


	//   ....[0]....
.L_36:
        /*00fc*/ 	.word	0x00005390


	//   ....[1]....
        /*0100*/ 	.word	0x000053c0


	//----- nvinfo : EIATTR_REQNTID
	.align		4
.L_37:
        /*0104*/ 	.byte	0x04, 0x10
        /*0106*/ 	.short	(.L_39 - .L_38)
.L_38:
        /*0108*/ 	.word	0x00000080
        /*010c*/ 	.word	0x00000001
        /*0110*/ 	.word	0x00000001


	//----- nvinfo : EIATTR_CBANK_PARAM_SIZE
	.align		4
.L_39:
        /*0114*/ 	.byte	0x03, 0x19
        /*0116*/ 	.short	0x0050


	//----- nvinfo : EIATTR_PARAM_CBANK
	.align		4
        /*0118*/ 	.byte	0x04, 0x0a
        /*011a*/ 	.short	(.L_41 - .L_40)
	.align		4
.L_40:
        /*011c*/ 	.word	index@(.nv.constant0.matmul_kernel)
        /*0120*/ 	.short	0x0380
        /*0122*/ 	.short	0x0050


	//----- nvinfo : EIATTR_SW_WAR
	.align		4
.L_41:
        /*0124*/ 	.byte	0x04, 0x36
        /*0126*/ 	.short	(.L_43 - .L_42)
.L_42:
        /*0128*/ 	.word	0x00000008
.L_43:


//--------------------- .nv.compat                --------------------------
	.section	.nv.compat,"",@"SHT_CUDA_COMPAT_INFO"
	.align	4
        /*0000*/ 	.byte	0x02, 0x02, 0x01, 0x00, 0x02, 0x05, 0x05, 0x00, 0x02, 0x03, 0x00, 0x00, 0x02, 0x06, 0x01, 0x00


//--------------------- .nv.callgraph             --------------------------
	.section	.nv.callgraph,"",@"SHT_CUDA_CALLGRAPH"
	.align	4
	.sectionentsize	8
	.align		4
        /*0000*/ 	.word	0x00000000
	.align		4
        /*0004*/ 	.word	0xffffffff
	.align		4
        /*0008*/ 	.word	0x00000000
	.align		4
        /*000c*/ 	.word	0xfffffffe
	.align		4
        /*0010*/ 	.word	0x00000000
	.align		4
        /*0014*/ 	.word	0xfffffffd
	.align		4
        /*0018*/ 	.word	0x00000000
	.align		4
        /*001c*/ 	.word	0xfffffffc


//--------------------- .text.matmul_kernel       --------------------------
	.section	.text.matmul_kernel,"ax",@progbits
	.align	128
        .global         matmul_kernel
        .type           matmul_kernel,@function
        .size           matmul_kernel,(.L_x_3 - matmul_kernel)
        .other          matmul_kernel,@"STO_CUDA_ENTRY STV_DEFAULT"
matmul_kernel:
.text.matmul_kernel:
[----:B------:R-:W0:Y:S08]  /*0000*/  LDC R1, c[0x0][0x37c] ;  /* 0x0000df00ff017b82 */ /* 0x000e300000000800 */
[----:B------:R-:W1:Y:S01]  /*0010*/  LDC.64 R16, c[0x0][0x398] ;  /* 0x0000e600ff107b82 */ /* 0x000e620000000a00 */
[----:B------:R-:W2:Y:S01]  /*0020*/  S2R R5, SR_CTAID.X ;  /* 0x0000000000057919 */ /* 0x000ea20000002500 */
[----:B------:R-:W-:Y:S01]  /*0030*/  UMOV UR4, 0x400 ;  /* 0x0000040000047882 */ /* 0x000fe20000000000 */
[----:B------:R-:W3:Y:S01]  /*0040*/  LDCU.64 UR6, c[0x0][0x358] ;  /* 0x00006b00ff0677ac */ /* 0x000ee20008000a00 */
[----:B------:R-:W4:Y:S04]  /*0050*/  S2R R34, SR_TID.X ;  /* 0x0000000000227919 */ /* 0x000f280000002100 */
[----:B------:R-:W5:Y:S08]  /*0060*/  LDC R75, c[0x0][0x3a0] ;  /* 0x0000e800ff4b7b82 */ /* 0x000f700000000800 */
[----:B------:R-:W0:Y:S01]  /*0070*/  S2UR UR5, SR_CgaCtaId ;  /* 0x00000000000579c3 */ /* 0x000e220000008800 */
[----:B-1----:R-:W-:-:S05]  /*0080*/  VIADD R0, R17, 0x1f ;  /* 0x0000001f11007836 */ /* 0x002fca0000000000 */
[----:B------:R-:W-:Y:S01]  /*0090*/  SHF.R.S32.HI R3, RZ, 0x1f, R0 ;  /* 0x0000001fff037819 */ /* 0x000fe20000011400 */
[----:B-----5:R-:W-:-:S03]  /*00a0*/  VIADD R75, R75, 0x7f ;  /* 0x0000007f4b4b7836 */ /* 0x020fc60000000000 */
[----:B------:R-:W-:Y:S02]  /*00b0*/  LEA.HI R3, R3, R0, RZ, 0x5 ;  /* 0x0000000003037211 */ /* 0x000fe400078f28ff */
[----:B--2---:R-:W-:Y:S02]  /*00c0*/  IABS R8, R5 ;  /* 0x0000000500087213 */ /* 0x004fe40000000000 */
[----:B------:R-:W-:Y:S02]  /*00d0*/  SHF.R.S32.HI R3, RZ, 0x5, R3 ;  /* 0x00000005ff037819 */ /* 0x000fe40000011403 */
[C---:B----4-:R-:W-:Y:S01]  /*00e0*/  LOP3.LUT R33, R34.reuse, 0x1f, RZ, 0xc0, !PT ;  /* 0x0000001f22217812 */ /* 0x050fe200078ec0ff */
[----:B0-----:R-:W-:Y:S01]  /*00f0*/  ULEA UR4, UR5, UR4, 0x18 ;  /* 0x0000000405047291 */ /* 0x001fe2000f8ec0ff */
[----:B------:R-:W-:Y:S01]  /*0100*/  SHF.R.U32.HI R70, RZ, 0x5, R34 ;  /* 0x00000005ff467819 */ /* 0x000fe20000011622 */
[----:B------:R-:W-:Y:S01]  /*0110*/  IMAD.SHL.U32 R4, R3, 0x8, RZ ;  /* 0x0000000803047824 */ /* 0x000fe200078e00ff */
[----:B------:R-:W-:-:S02]  /*0120*/  LEA.HI R71, R34, 0x1c, RZ, 0x1b ;  /* 0x0000001c22477811 */ /* 0x000fc400078fd8ff */
[----:B------:R-:W-:Y:S02]  /*0130*/  SGXT.U32 R70, R70, 0x2 ;  /* 0x000000024646781a */ /* 0x000fe40000000000 */
[-C--:B------:R-:W-:Y:S02]  /*0140*/  IABS R7, R4.reuse ;  /* 0x0000000400077213 */ /* 0x080fe40000000000 */
[----:B------:R-:W-:Y:S02]  /*0150*/  IABS R10, R4 ;  /* 0x00000004000a7213 */ /* 0x000fe40000000000 */
[----:B------:R-:W0:Y:S08]  /*0160*/  I2F.RP R0, R7 ;  /* 0x0000000700007306 */ /* 0x000e300000209400 */
[----:B0-----:R-:W0:Y:S02]  /*0170*/  MUFU.RCP R0, R0 ;  /* 0x0000000000007308 */ /* 0x001e240000001000 */
[----:B0-----:R-:W-:-:S02]  /*0180*/  VIADD R2, R0, 0xffffffe ;  /* 0x0ffffffe00027836 */ /* 0x001fc40000000000 */
[----:B------:R-:W-:-:S04]  /*0190*/  IMAD.MOV R0, RZ, RZ, -R10 ;  /* 0x000000ffff007224 */ /* 0x000fc800078e0a0a */
[----:B------:R0:W1:Y:S02]  /*01a0*/  F2I.FTZ.U32.TRUNC.NTZ R3, R2 ;  /* 0x0000000200037305 */ /* 0x000064000021f000 */
[----:B0-----:R-:W-:Y:S02]  /*01b0*/  IMAD.MOV.U32 R2, RZ, RZ, RZ ;  /* 0x000000ffff027224 */ /* 0x001fe400078e00ff */
[----:B-1----:R-:W-:-:S04]  /*01c0*/  IMAD.MOV R6, RZ, RZ, -R3 ;  /* 0x000000ffff067224 */ /* 0x002fc800078e0a03 */
[----:B------:R-:W-:Y:S02]  /*01d0*/  IMAD R9, R6, R7, RZ ;  /* 0x0000000706097224 */ /* 0x000fe400078e02ff */
[----:B------:R-:W-:Y:S02]  /*01e0*/  IMAD.MOV.U32 R6, RZ, RZ, R8 ;  /* 0x000000ffff067224 */ /* 0x000fe400078e0008 */
[----:B------:R-:W-:-:S06]  /*01f0*/  IMAD.HI.U32 R3, R3, R9, R2 ;  /* 0x0000000903037227 */ /* 0x000fcc00078e0002 */
[----:B------:R-:W-:-:S04]  /*0200*/  IMAD.HI.U32 R3, R3, R6, RZ ;  /* 0x0000000603037227 */ /* 0x000fc800078e00ff */
[----:B------:R-:W-:-:S05]  /*0210*/  IMAD R0, R3, R0, R6 ;  /* 0x0000000003007224 */ /* 0x000fca00078e0206 */
[----:B------:R-:W-:-:S13]  /*0220*/  ISETP.GT.U32.AND P1, PT, R7, R0, PT ;  /* 0x000000000700720c */ /* 0x000fda0003f24070 */
[----:B------:R-:W-:Y:S02]  /*0230*/  @!P1 IMAD.IADD R0, R0, 0x1, -R7 ;  /* 0x0000000100009824 */ /* 0x000fe400078e0a07 */
[----:B------:R-:W-:Y:S01]  /*0240*/  @!P1 VIADD R3, R3, 0x1 ;  /* 0x0000000103039836 */ /* 0x000fe20000000000 */
[----:B------:R-:W-:Y:S02]  /*0250*/  ISETP.NE.AND P1, PT, R4, RZ, PT ;  /* 0x000000ff0400720c */ /* 0x000fe40003f25270 */
[----:B------:R-:W-:Y:S02]  /*0260*/  ISETP.GE.U32.AND P0, PT, R0, R7, PT ;  /* 0x000000070000720c */ /* 0x000fe40003f06070 */
[----:B------:R-:W-:-:S04]  /*0270*/  LOP3.LUT R0, R5, R4, RZ, 0x3c, !PT ;  /* 0x0000000405007212 */ /* 0x000fc800078e3cff */
[----:B------:R-:W-:Y:S01]  /*0280*/  ISETP.GE.AND P2, PT, R0, RZ, PT ;  /* 0x000000ff0000720c */ /* 0x000fe20003f46270 */
[----:B------:R-:W-:-:S06]  /*0290*/  VIADD R0, R16, 0x1f ;  /* 0x0000001f10007836 */ /* 0x000fcc0000000000 */
[----:B------:R-:W-:-:S04]  /*02a0*/  @P0 VIADD R3, R3, 0x1 ;  /* 0x0000000103030836 */ /* 0x000fc80000000000 */
[----:B------:R-:W-:Y:S01]  /*02b0*/  IMAD.MOV.U32 R2, RZ, RZ, R3 ;  /* 0x000000ffff027224 */ /* 0x000fe200078e0003 */
[----:B------:R-:W-:-:S03]  /*02c0*/  SHF.R.S32.HI R3, RZ, 0x1f, R0 ;  /* 0x0000001fff037819 */ /* 0x000fc60000011400 */
[----:B------:R-:W-:Y:S01]  /*02d0*/  @!P2 IMAD.MOV R2, RZ, RZ, -R2 ;  /* 0x000000ffff02a224 */ /* 0x000fe200078e0a02 */
[----:B------:R-:W-:Y:S02]  /*02e0*/  @!P1 LOP3.LUT R2, RZ, R4, RZ, 0x33, !PT ;  /* 0x00000004ff029212 */ /* 0x000fe400078e33ff */
[----:B------:R-:W-:-:S03]  /*02f0*/  LEA.HI R3, R3, R0, RZ, 0x5 ;  /* 0x0000000003037211 */ /* 0x000fc600078f28ff */
[----:B------:R-:W-:Y:S02]  /*0300*/  IMAD.SHL.U32 R6, R2, 0x8, RZ ;  /* 0x0000000802067824 */ /* 0x000fe400078e00ff */
[----:B------:R-:W-:-:S03]  /*0310*/  IMAD.MOV R2, RZ, RZ, -R2 ;  /* 0x000000ffff027224 */ /* 0x000fc600078e0a02 */
[----:B------:R-:W-:Y:S01]  /*0320*/  LEA.HI.SX32 R3, R3, -R6, 0x1b ;  /* 0x8000000603037211 */ /* 0x000fe200078fdaff */
[----:B------:R-:W-:-:S03]  /*0330*/  IMAD R4, R4, R2, R5 ;  /* 0x0000000204047224 */ /* 0x000fc600078e0205 */
[----:B------:R-:W-:Y:S02]  /*0340*/  VIMNMX R11, PT, PT, R3, 0x8, PT ;  /* 0x00000008030b7848 */ /* 0x000fe40003fe0100 */
[----:B------:R-:W-:Y:S02]  /*0350*/  IABS R9, R4 ;  /* 0x0000000400097213 */ /* 0x000fe40000000000 */
[----:B------:R-:W-:-:S04]  /*0360*/  IABS R7, R11 ;  /* 0x0000000b00077213 */ /* 0x000fc80000000000 */
[----:B------:R-:W0:Y:S08]  /*0370*/  I2F.RP R0, R7 ;  /* 0x0000000700007306 */ /* 0x000e300000209400 */
[----:B0-----:R-:W0:Y:S02]  /*0380*/  MUFU.RCP R0, R0 ;  /* 0x0000000000007308 */ /* 0x001e240000001000 */
[----:B0-----:R-:W-:-:S06]  /*0390*/  VIADD R3, R0, 0xffffffe ;  /* 0x0ffffffe00037836 */ /* 0x001fcc0000000000 */
[----:B------:R-:W0:Y:S02]  /*03a0*/  F2I.FTZ.U32.TRUNC.NTZ R3, R3 ;  /* 0x0000000300037305 */ /* 0x000e24000021f000 */
[----:B0-----:R-:W-:-:S04]  /*03b0*/  IMAD.MOV R8, RZ, RZ, -R3 ;  /* 0x000000ffff087224 */ /* 0x001fc800078e0a03 */
[----:B------:R-:W-:Y:S01]  /*03c0*/  IMAD.MOV.U32 R2, RZ, RZ, R8 ;  /* 0x000000ffff027224 */ /* 0x000fe200078e0008 */
[----:B------:R-:W-:-:S03]  /*03d0*/  IABS R8, R11 ;  /* 0x0000000b00087213 */ /* 0x000fc60000000000 */
[----:B------:R-:W-:Y:S02]  /*03e0*/  IMAD R5, R2, R7, RZ ;  /* 0x0000000702057224 */ /* 0x000fe400078e02ff */
[----:B------:R-:W-:Y:S02]  /*03f0*/  IMAD.MOV.U32 R2, RZ, RZ, RZ ;  /* 0x000000ffff027224 */ /* 0x000fe400078e00ff */
[----:B------:R-:W-:Y:S02]  /*0400*/  IMAD.MOV R0, RZ, RZ, -R8 ;  /* 0x000000ffff007224 */ /* 0x000fe400078e0a08 */
        /* <DEDUP_REMOVED lines=9> */
[----:B------:R-:W-:-:S07]  /*04a0*/  ISETP.GE.AND P2, PT, R0, RZ, PT ;  /* 0x000000ff0000720c */ /* 0x000fce0003f46270 */
[----:B------:R-:W-:Y:S01]  /*04b0*/  @P0 VIADD R2, R2, 0x1 ;  /* 0x0000000102020836 */ /* 0x000fe20000000000 */
[----:B------:R-:W-:-:S05]  /*04c0*/  ISETP.GT.AND P0, PT, R75, 0x7f, PT ;  /* 0x0000007f4b00780c */ /* 0x000fca0003f04270 */
[----:B------:R-:W-:Y:S01]  /*04d0*/  @!P2 IMAD.MOV R2, RZ, RZ, -R2 ;  /* 0x000000ffff02a224 */ /* 0x000fe200078e0a02 */
[----:B------:R-:W-:-:S05]  /*04e0*/  @!P1 LOP3.LUT R2, RZ, R11, RZ, 0x33, !PT ;  /* 0x0000000bff029212 */ /* 0x000fca00078e33ff */
[----:B------:R-:W-:Y:S02]  /*04f0*/  IMAD.MOV R0, RZ, RZ, -R2 ;  /* 0x000000ffff007224 */ /* 0x000fe400078e0a02 */
[C---:B------:R-:W-:Y:S01]  /*0500*/  @!P0 IMAD.SHL.U32 R32, R34.reuse, 0x2, RZ ;  /* 0x0000000222208824 */ /* 0x040fe200078e00ff */
[C---:B------:R-:W-:Y:S01]  /*0510*/  @!P0 LOP3.LUT R30, R34.reuse, 0x40, RZ, 0xc0, !PT ;  /* 0x00000040221e8812 */ /* 0x040fe200078ec0ff */
[----:B------:R-:W-:Y:S01]  /*0520*/  IMAD R0, R11, R0, R4 ;  /* 0x000000000b007224 */ /* 0x000fe200078e0204 */
[----:B------:R-:W-:Y:S01]  /*0530*/  @!P0 CS2R R44, SRZ ;  /* 0x00000000002c8805 */ /* 0x000fe2000001ff00 */
[----:B------:R-:W-:Y:S01]  /*0540*/  @!P0 IMAD.SHL.U32 R31, R34, 0x40, RZ ;  /* 0x00000040221f8824 */ /* 0x000fe200078e00ff */
[----:B------:R-:W-:Y:S01]  /*0550*/  @!P0 CS2R R46, SRZ ;  /* 0x00000000002e8805 */ /* 0x000fe2000001ff00 */
[----:B------:R-:W-:Y:S02]  /*0560*/  IMAD.IADD R0, R6, 0x1, R0 ;  /* 0x0000000106007824 */ /* 0x000fe400078e0200 */
[----:B------:R-:W-:-:S02]  /*0570*/  @!P0 IMAD.SHL.U32 R29, R34, 0x8, RZ ;  /* 0x00000008221d8824 */ /* 0x000fc400078e00ff */
[----:B------:R-:W-:Y:S02]  /*0580*/  IMAD R33, R0, 0x20, R33 ;  /* 0x0000002000217824 */ /* 0x000fe400078e0221 */
[----:B------:R-:W-:Y:S01]  /*0590*/  IMAD.SHL.U32 R28, R2, 0x20, RZ ;  /* 0x00000020021c7824 */ /* 0x000fe200078e00ff */
[----:B---3--:R-:W-:Y:S06]  /*05a0*/  @!P0 BRA `(.L_x_0) ;  /* 0x0000004800188947 */ /* 0x008fec0003800000 */
[----:B------:R-:W-:Y:S01]  /*05b0*/  IABS R9, R16 ;  /* 0x0000001000097213 */ /* 0x000fe20000000000 */
[C---:B------:R-:W-:Y:S01]  /*05c0*/  VIADD R10, R28.reuse, 0x1d ;  /* 0x0000001d1c0a7836 */ /* 0x040fe20000000000 */
[----:B------:R-:W-:Y:S01]  /*05d0*/  IABS R2, R17 ;  /* 0x0000001100027213 */ /* 0x000fe20000000000 */
[----:B------:R-:W-:Y:S01]  /*05e0*/  VIADD R13, R28, 0x1c ;  /* 0x0000001c1c0d7836 */ /* 0x000fe20000000000 */
[----:B------:R-:W0:Y:S01]  /*05f0*/  I2F.RP R3, R9 ;  /* 0x0000000900037306 */ /* 0x000e220000209400 */
[----:B------:R-:W-:Y:S01]  /*0600*/  ISETP.NE.AND P5, PT, R16, RZ, PT ;  /* 0x000000ff1000720c */ /* 0x000fe20003fa5270 */
[----:B------:R-:W-:Y:S01]  /*0610*/  VIADD R14, R28, 0x1b ;  /* 0x0000001b1c0e7836 */ /* 0x000fe20000000000 */
[----:B------:R-:W-:Y:S01]  /*0620*/  ISETP.GE.AND P3, PT, R10, RZ, PT ;  /* 0x000000ff0a00720c */ /* 0x000fe20003f66270 */
[C---:B------:R-:W-:Y:S01]  /*0630*/  VIADD R15, R28.reuse, 0x1a ;  /* 0x0000001a1c0f7836 */ /* 0x040fe20000000000 */
[----:B------:R-:W-:Y:S01]  /*0640*/  IABS R61, R28 ;  /* 0x0000001c003d7213 */ /* 0x000fe20000000000 */
[C---:B------:R-:W-:Y:S01]  /*0650*/  VIADD R21, R28.reuse, 0x15 ;  /* 0x000000151c157836 */ /* 0x040fe20000000000 */
[----:B------:R-:W1:Y:S01]  /*0660*/  LDC.64 R78, c[0x0][0x388] ;  /* 0x0000e200ff4e7b82 */ /* 0x000e620000000a00 */
[----:B------:R-:W2:Y:S01]  /*0670*/  I2F.RP R0, R2 ;  /* 0x0000000200007306 */ /* 0x000ea20000209400 */
[C---:B------:R-:W-:Y:S01]  /*0680*/  VIADD R22, R28.reuse, 0x14 ;  /* 0x000000141c167836 */ /* 0x040fe20000000000 */
[----:B------:R-:W3:Y:S01]  /*0690*/  LDCU UR5, c[0x0][0x3a4] ;  /* 0x00007480ff0577ac */ /* 0x000ee20008000800 */
[----:B------:R-:W-:Y:S01]  /*06a0*/  IABS R18, R21 ;  /* 0x0000001500127213 */ /* 0x000fe20000000000 */
[----:B------:R-:W-:Y:S01]  /*06b0*/  VIADD R24, R28, 0x13 ;  /* 0x000000131c187836 */ /* 0x000fe20000000000 */
[----:B------:R-:W-:Y:S01]  /*06c0*/  LOP3.LUT R76, R34, 0x7f, RZ, 0xc0, !PT ;  /* 0x0000007f224c7812 */ /* 0x000fe200078ec0ff */
[C---:B------:R-:W-:Y:S01]  /*06d0*/  VIADD R26, R28.reuse, 0x11 ;  /* 0x000000111c1a7836 */ /* 0x040fe20000000000 */
[----:B------:R-:W-:Y:S01]  /*06e0*/  IABS R20, R22 ;  /* 0x0000001600147213 */ /* 0x000fe20000000000 */
[----:B0-----:R-:W0:Y:S01]  /*06f0*/  MUFU.RCP R3, R3 ;  /* 0x0000000300037308 */ /* 0x001e220000001000 */
[C---:B------:R-:W-:Y:S01]  /*0700*/  VIADD R30, R28.reuse, 0x10 ;  /* 0x000000101c1e7836 */ /* 0x040fe20000000000 */
[----:B------:R-:W4:Y:S01]  /*0710*/  LDC R69, c[0x0][0x3ac] ;  /* 0x0000eb00ff457b82 */ /* 0x000f220000000800 */
[----:B------:R-:W-:Y:S01]  /*0720*/  IABS R23, R26 ;  /* 0x0000001a00177213 */ /* 0x000fe20000000000 */
[----:B------:R-:W-:Y:S01]  /*0730*/  VIADD R32, R28, 0x4 ;  /* 0x000000041c207836 */ /* 0x000fe20000000000 */
[----:B------:R-:W-:Y:S01]  /*0740*/  LEA.HI R74, R34, 0x7c, RZ, 0x1b ;  /* 0x0000007c224a7811 */ /* 0x000fe200078fd8ff */
[C---:B------:R-:W-:Y:S01]  /*0750*/  VIADD R36, R28.reuse, 0x3 ;  /* 0x000000031c247836 */ /* 0x040fe20000000000 */
[----:B------:R-:W-:Y:S01]  /*0760*/  IABS R25, R30 ;  /* 0x0000001e00197213 */ /* 0x000fe20000000000 */
[----:B--2---:R-:W2:Y:S01]  /*0770*/  MUFU.RCP R0, R0 ;  /* 0x0000000000007308 */ /* 0x004ea20000001000 */
[----:B------:R-:W-:Y:S01]  /*0780*/  IABS R53, R32 ;  /* 0x0000002000357213 */ /* 0x000fe20000000000 */
[----:B------:R-:W-:Y:S01]  /*0790*/  VIADD R38, R28, 0x1 ;  /* 0x000000011c267836 */ /* 0x000fe20000000000 */
[----:B------:R-:W-:-:S02]  /*07a0*/  IABS R55, R36 ;  /* 0x0000002400377213 */ /* 0x000fc40000000000 */
[----:B------:R-:W-:Y:S02]  /*07b0*/  CS2R R64, SRZ ;  /* 0x0000000000407805 */ /* 0x000fe4000001ff00 */
[C---:B------:R-:W-:Y:S02]  /*07c0*/  LEA.HI R73, R34.reuse, 0x5c, RZ, 0x1b ;  /* 0x0000005c22497811 */ /* 0x040fe400078fd8ff */
[----:B------:R-:W-:Y:S02]  /*07d0*/  CS2R R66, SRZ ;  /* 0x0000000000427805 */ /* 0x000fe4000001ff00 */
[----:B------:R-:W-:Y:S01]  /*07e0*/  IABS R59, R38 ;  /* 0x00000026003b7213 */ /* 0x000fe20000000000 */
[----:B0-----:R-:W-:Y:S01]  /*07f0*/  VIADD R6, R3, 0xffffffe ;  /* 0x0ffffffe03067836 */ /* 0x001fe20000000000 */
[----:B------:R-:W-:-:S03]  /*0800*/  LEA.HI R72, R34, 0x3c, RZ, 0x1b ;  /* 0x0000003c22487811 */ /* 0x000fc600078fd8ff */
[----:B------:R0:W5:Y:S01]  /*0810*/  F2I.FTZ.U32.TRUNC.NTZ R7, R6 ;  /* 0x0000000600077305 */ /* 0x000162000021f000 */
[----:B--2---:R-:W-:Y:S02]  /*0820*/  VIADD R4, R0, 0xffffffe ;  /* 0x0ffffffe00047836 */ /* 0x004fe40000000000 */
[----:B------:R-:W-:-:S05]  /*0830*/  VIADD R0, R28, 0x1f ;  /* 0x0000001f1c007836 */ /* 0x000fca0000000000 */
[----:B------:R2:W1:Y:S01]  /*0840*/  F2I.FTZ.U32.TRUNC.NTZ R5, R4 ;  /* 0x0000000400057305 */ /* 0x000462000021f000 */
[----:B0-----:R-:W-:Y:S01]  /*0850*/  IMAD.MOV.U32 R6, RZ, RZ, RZ ;  /* 0x000000ffff067224 */ /* 0x001fe200078e00ff */
[----:B------:R-:W-:Y:S01]  /*0860*/  ISETP.GE.AND P0, PT, R0, RZ, PT ;  /* 0x000000ff0000720c */ /* 0x000fe20003f06270 */
[----:B----4-:R-:W-:Y:S02]  /*0870*/  IMAD R76, R76, R69, RZ ;  /* 0x000000454c4c7224 */ /* 0x010fe400078e02ff */
[----:B------:R-:W-:Y:S02]  /*0880*/  IMAD.SHL.U32 R69, R69, 0x80, RZ ;  /* 0x0000008045457824 */ /* 0x000fe400078e00ff */
[----:B-----5:R-:W-:Y:S02]  /*0890*/  IMAD.MOV R8, RZ, RZ, -R7 ;  /* 0x000000ffff087224 */ /* 0x020fe400078e0a07 */
[----:B--2---:R-:W-:Y:S02]  /*08a0*/  IMAD.MOV.U32 R4, RZ, RZ, RZ ;  /* 0x000000ffff047224 */ /* 0x004fe400078e00ff */
[----:B------:R-:W-:Y:S01]  /*08b0*/  IMAD R11, R8, R9, RZ ;  /* 0x00000009080b7224 */ /* 0x000fe200078e02ff */
[----:B------:R-:W-:Y:S01]  /*08c0*/  IABS R8, R33 ;  /* 0x0000002100087213 */ /* 0x000fe20000000000 */
[----:B-1----:R-:W-:-:S02]  /*08d0*/  IMAD.MOV R3, RZ, RZ, -R5 ;  /* 0x000000ffff037224 */ /* 0x002fc400078e0a05 */
[----:B------:R-:W-:-:S06]  /*08e0*/  IMAD.HI.U32 R7, R7, R11, R6 ;  /* 0x0000000b07077227 */ /* 0x000fcc00078e0006 */
[----:B------:R-:W-:-:S04]  /*08f0*/  IMAD.HI.U32 R7, R7, R8, RZ ;  /* 0x0000000807077227 */ /* 0x000fc800078e00ff */
[----:B------:R-:W-:-:S04]  /*0900*/  IMAD.MOV R7, RZ, RZ, -R7 ;  /* 0x000000ffff077224 */ /* 0x000fc800078e0a07 */
[----:B------:R-:W-:Y:S01]  /*0910*/  IMAD R6, R9, R7, R8 ;  /* 0x0000000709067224 */ /* 0x000fe200078e0208 */
[----:B------:R-:W-:Y:S01]  /*0920*/  IABS R8, R10 ;  /* 0x0000000a00087213 */ /* 0x000fe20000000000 */
[----:B------:R-:W-:Y:S01]  /*0930*/  IMAD R7, R3, R2, RZ ;  /* 0x0000000203077224 */ /* 0x000fe200078e02ff */
[----:B------:R-:W-:Y:S02]  /*0940*/  IABS R3, R0 ;  /* 0x0000000000037213 */ /* 0x000fe40000000000 */
[----:B------:R-:W-:Y:S01]  /*0950*/  ISETP.GT.U32.AND P1, PT, R9, R6, PT ;  /* 0x000000060900720c */ /* 0x000fe20003f24070 */
[----:B------:R-:W-:Y:S01]  /*0960*/  IMAD.HI.U32 R7, R5, R7, R4 ;  /* 0x0000000705077227 */ /* 0x000fe200078e0004 */
[----:B------:R-:W-:-:S03]  /*0970*/  IABS R10, R13 ;  /* 0x0000000d000a7213 */ /* 0x000fc60000000000 */
[----:B------:R-:W-:Y:S02]  /*0980*/  VIADD R4, R28, 0x1e ;  /* 0x0000001e1c047836 */ /* 0x000fe40000000000 */
[----:B------:R-:W-:-:S03]  /*0990*/  IMAD.HI.U32 R0, R7, R3, RZ ;  /* 0x0000000307007227 */ /* 0x000fc600078e00ff */
[----:B------:R-:W-:Y:S02]  /*09a0*/  IABS R5, R4 ;  /* 0x0000000400057213 */ /* 0x000fe40000000000 */
[----:B------:R-:W-:Y:S01]  /*09b0*/  ISETP.GE.AND P6, PT, R4, RZ, PT ;  /* 0x000000ff0400720c */ /* 0x000fe20003fc6270 */
[----:B------:R-:W-:Y:S01]  /*09c0*/  @!P1 IMAD.IADD R6, R6, 0x1, -R9 ;  /* 0x0000000106069824 */ /* 0x000fe200078e0a09 */
[----:B------:R-:W-:Y:S01]  /*09d0*/  ISETP.GE.AND P1, PT, R33, RZ, PT ;  /* 0x000000ff2100720c */ /* 0x000fe20003f26270 */
[----:B------:R-:W-:Y:S02]  /*09e0*/  IMAD.MOV R4, RZ, RZ, -R0 ;  /* 0x000000ffff047224 */ /* 0x000fe400078e0a00 */
[----:B------:R-:W-:Y:S01]  /*09f0*/  IMAD.HI.U32 R0, R7, R5, RZ ;  /* 0x0000000507007227 */ /* 0x000fe200078e00ff */
[----:B------:R-:W-:-:S03]  /*0a00*/  ISETP.GT.U32.AND P2, PT, R9, R6, PT ;  /* 0x000000060900720c */ /* 0x000fc60003f44070 */
[C---:B------:R-:W-:Y:S02]  /*0a10*/  IMAD R3, R2.reuse, R4, R3 ;  /* 0x0000000402037224 */ /* 0x040fe400078e0203 */
[----:B------:R-:W-:Y:S02]  /*0a20*/  IMAD.MOV R4, RZ, RZ, -R0 ;  /* 0x000000ffff047224 */ /* 0x000fe400078e0a00 */
[----:B------:R-:W-:Y:S01]  /*0a30*/  IMAD.HI.U32 R0, R7, R8, RZ ;  /* 0x0000000807007227 */ /* 0x000fe200078e00ff */
[----:B------:R-:W-:-:S03]  /*0a40*/  ISETP.GT.U32.AND P4, PT, R2, R3, PT ;  /* 0x000000030200720c */ /* 0x000fc60003f84070 */
[----:B------:R-:W-:Y:S02]  /*0a50*/  IMAD R4, R2, R4, R5 ;  /* 0x0000000402047224 */ /* 0x000fe400078e0205 */
[----:B------:R-:W-:Y:S02]  /*0a60*/  @!P2 IMAD.IADD R6, R6, 0x1, -R9 ;  /* 0x000000010606a824 */ /* 0x000fe400078e0a09 */
[----:B------:R-:W-:Y:S01]  /*0a70*/  IMAD.HI.U32 R5, R7, R10, RZ ;  /* 0x0000000a07057227 */ /* 0x000fe200078e00ff */
[----:B------:R-:W-:-:S03]  /*0a80*/  ISETP.GT.U32.AND P2, PT, R2, R4, PT ;  /* 0x000000040200720c */ /* 0x000fc60003f44070 */
[----:B------:R-:W-:Y:S02]  /*0a90*/  IMAD.MOV R9, RZ, RZ, -R0 ;  /* 0x000000ffff097224 */ /* 0x000fe400078e0a00 */
[----:B------:R-:W-:Y:S02]  /*0aa0*/  IMAD.MOV R11, RZ, RZ, -R5 ;  /* 0x000000ffff0b7224 */ /* 0x000fe400078e0a05 */
[C---:B------:R-:W-:Y:S01]  /*0ab0*/  IMAD R5, R2.reuse, R9, R8 ;  /* 0x0000000902057224 */ /* 0x040fe200078e0208 */
[----:B------:R-:W-:Y:S01]  /*0ac0*/  IABS R9, R14 ;  /* 0x0000000e00097213 */ /* 0x000fe20000000000 */
[----:B------:R-:W-:Y:S02]  /*0ad0*/  IMAD.MOV.U32 R0, RZ, RZ, R6 ;  /* 0x000000ffff007224 */ /* 0x000fe400078e0006 */
[--C-:B------:R-:W-:Y:S01]  /*0ae0*/  @!P4 IMAD.IADD R3, R3, 0x1, -R2.reuse ;  /* 0x000000010303c824 */ /* 0x100fe200078e0a02 */
[----:B------:R-:W-:Y:S01]  /*0af0*/  ISETP.GT.U32.AND P4, PT, R2, R5, PT ;  /* 0x000000050200720c */ /* 0x000fe20003f84070 */
[----:B------:R-:W-:-:S02]  /*0b00*/  @!P2 IMAD.IADD R4, R4, 0x1, -R2 ;  /* 0x000000010404a824 */ /* 0x000fc400078e0a02 */
[C---:B------:R-:W-:Y:S01]  /*0b10*/  IMAD R6, R2.reuse, R11, R10 ;  /* 0x0000000b02067224 */ /* 0x040fe200078e020a */
[----:B------:R-:W-:Y:S01]  /*0b20*/  IABS R11, R15 ;  /* 0x0000000f000b7213 */ /* 0x000fe20000000000 */
[----:B------:R-:W-:Y:S01]  /*0b30*/  @!P1 IMAD.MOV R0, RZ, RZ, -R0 ;  /* 0x000000ffff009224 */ /* 0x000fe200078e0a00 */
[C---:B------:R-:W-:Y:S01]  /*0b40*/  ISETP.GT.U32.AND P2, PT, R2.reuse, R4, PT ;  /* 0x000000040200720c */ /* 0x040fe20003f44070 */
[----:B------:R-:W-:Y:S01]  /*0b50*/  IMAD.HI.U32 R8, R7, R9, RZ ;  /* 0x0000000907087227 */ /* 0x000fe200078e00ff */
[----:B------:R-:W-:Y:S02]  /*0b60*/  @!P5 LOP3.LUT R0, RZ, R16, RZ, 0x33, !PT ;  /* 0x00000010ff00d212 */ /* 0x000fe400078e33ff */
[C---:B------:R-:W-:Y:S01]  /*0b70*/  ISETP.GT.U32.AND P1, PT, R2.reuse, R3, PT ;  /* 0x000000030200720c */ /* 0x040fe20003f24070 */
[----:B------:R-:W-:Y:S01]  /*0b80*/  IMAD.MOV R8, RZ, RZ, -R8 ;  /* 0x000000ffff087224 */ /* 0x000fe200078e0a08 */
[----:B------:R-:W-:Y:S01]  /*0b90*/  ISETP.GT.U32.AND P5, PT, R2, R6, PT ;  /* 0x000000060200720c */ /* 0x000fe20003fa4070 */
[----:B------:R-:W-:-:S02]  /*0ba0*/  VIADD R16, R28, 0x19 ;  /* 0x000000191c107836 */ /* 0x000fc40000000000 */
[----:B------:R-:W-:Y:S02]  /*0bb0*/  IMAD R8, R2, R8, R9 ;  /* 0x0000000802087224 */ /* 0x000fe400078e0209 */
[----:B------:R-:W-:Y:S01]  /*0bc0*/  IMAD.HI.U32 R9, R7, R11, RZ ;  /* 0x0000000b07097227 */ /* 0x000fe200078e00ff */
[----:B------:R-:W-:-:S03]  /*0bd0*/  IABS R12, R16 ;  /* 0x00000010000c7213 */ /* 0x000fc60000000000 */
[--C-:B------:R-:W-:Y:S01]  /*0be0*/  @!P2 IMAD.IADD R4, R4, 0x1, -R2.reuse ;  /* 0x000000010404a824 */ /* 0x100fe200078e0a02 */
[----:B------:R-:W-:Y:S01]  /*0bf0*/  ISETP.GT.U32.AND P2, PT, R2, R8, PT ;  /* 0x000000080200720c */ /* 0x000fe20003f44070 */
[--C-:B------:R-:W-:Y:S01]  /*0c00*/  @!P1 IMAD.IADD R3, R3, 0x1, -R2.reuse ;  /* 0x0000000103039824 */ /* 0x100fe200078e0a02 */
[----:B------:R-:W-:Y:S01]  /*0c10*/  ISETP.GE.AND P1, PT, R13, RZ, PT ;  /* 0x000000ff0d00720c */ /* 0x000fe20003f26270 */
[--C-:B------:R-:W-:Y:S01]  /*0c20*/  @!P5 IMAD.IADD R6, R6, 0x1, -R2.reuse ;  /* 0x000000010606d824 */ /* 0x100fe200078e0a02 */
[----:B------:R-:W-:Y:S01]  /*0c30*/  ISETP.GE.AND P5, PT, R14, RZ, PT ;  /* 0x000000ff0e00720c */ /* 0x000fe20003fa6270 */
[----:B------:R-:W-:Y:S02]  /*0c40*/  @!P0 IMAD.MOV R3, RZ, RZ, -R3 ;  /* 0x000000ffff038224 */ /* 0x000fe400078e0a03 */
[----:B------:R-:W-:Y:S01]  /*0c50*/  IMAD.MOV R9, RZ, RZ, -R9 ;  /* 0x000000ffff097224 */ /* 0x000fe200078e0a09 */
[----:B------:R-:W-:Y:S01]  /*0c60*/  ISETP.GT.U32.AND P0, PT, R2, R6, PT ;  /* 0x000000060200720c */ /* 0x000fe20003f04070 */
[----:B------:R-:W-:-:S02]  /*0c70*/  @!P4 IMAD.IADD R5, R5, 0x1, -R2 ;  /* 0x000000010505c824 */ /* 0x000fc400078e0a02 */
[----:B------:R-:W-:Y:S02]  /*0c80*/  IMAD R9, R2, R9, R11 ;  /* 0x0000000902097224 */ /* 0x000fe400078e020b */
[----:B------:R-:W-:Y:S01]  /*0c90*/  @!P2 IMAD.IADD R8, R8, 0x1, -R2 ;  /* 0x000000010808a824 */ /* 0x000fe200078e0a02 */
[----:B------:R-:W-:Y:S01]  /*0ca0*/  ISETP.GT.U32.AND P4, PT, R2, R5, PT ;  /* 0x000000050200720c */ /* 0x000fe20003f84070 */
[----:B------:R-:W-:-:S03]  /*0cb0*/  IMAD.HI.U32 R10, R7, R12, RZ ;  /* 0x0000000c070a7227 */ /* 0x000fc600078e00ff */
[----:B------:R-:W-:Y:S01]  /*0cc0*/  ISETP.GT.U32.AND P2, PT, R2, R8, PT ;  /* 0x000000080200720c */ /* 0x000fe20003f44070 */
[----:B------:R-:W-:Y:S02]  /*0cd0*/  IMAD.MOV R13, RZ, RZ, -R10 ;  /* 0x000000ffff0d7224 */ /* 0x000fe400078e0a0a */
[----:B------:R-:W-:Y:S01]  /*0ce0*/  @!P0 IMAD.IADD R6, R6, 0x1, -R2 ;  /* 0x0000000106068824 */ /* 0x000fe200078e0a02 */
[----:B------:R-:W-:Y:S01]  /*0cf0*/  ISETP.GT.U32.AND P0, PT, R2, R9, PT ;  /* 0x000000090200720c */ /* 0x000fe20003f04070 */
[----:B------:R-:W-:Y:S02]  /*0d00*/  VIADD R11, R28, 0x18 ;  /* 0x000000181c0b7836 */ /* 0x000fe40000000000 */
[----:B------:R-:W-:Y:S02]  /*0d10*/  IMAD R10, R2, R13, R12 ;  /* 0x0000000d020a7224 */ /* 0x000fe400078e020c */
[--C-:B------:R-:W-:Y:S01]  /*0d20*/  @!P4 IMAD.IADD R5, R5, 0x1, -R2.reuse ;  /* 0x000000010505c824 */ /* 0x100fe200078e0a02 */
[----:B------:R-:W-:Y:S01]  /*0d30*/  IABS R14, R11 ;  /* 0x0000000b000e7213 */ /* 0x000fe20000000000 */
[----:B------:R-:W-:Y:S01]  /*0d40*/  VIADD R12, R28, 0x17 ;  /* 0x000000171c0c7836 */ /* 0x000fe20000000000 */
[----:B------:R-:W-:Y:S01]  /*0d50*/  ISETP.GE.AND P4, PT, R16, RZ, PT ;  /* 0x000000ff1000720c */ /* 0x000fe20003f86270 */
[----:B------:R-:W-:-:S02]  /*0d60*/  @!P2 IMAD.IADD R8, R8, 0x1, -R2 ;  /* 0x000000010808a824 */ /* 0x000fc400078e0a02 */
[----:B------:R-:W-:Y:S01]  /*0d70*/  @!P3 IMAD.MOV R5, RZ, RZ, -R5 ;  /* 0x000000ffff05b224 */ /* 0x000fe200078e0a05 */
[----:B------:R-:W-:Y:S01]  /*0d80*/  ISETP.GE.AND P3, PT, R11, RZ, PT ;  /* 0x000000ff0b00720c */ /* 0x000fe20003f66270 */
[----:B------:R-:W-:Y:S02]  /*0d90*/  @!P0 IMAD.IADD R9, R9, 0x1, -R2 ;  /* 0x0000000109098824 */ /* 0x000fe400078e0a02 */
[----:B------:R-:W-:Y:S01]  /*0da0*/  @!P5 IMAD.MOV R8, RZ, RZ, -R8 ;  /* 0x000000ffff08d224 */ /* 0x000fe200078e0a08 */
[C---:B------:R-:W-:Y:S01]  /*0db0*/  ISETP.GT.U32.AND P5, PT, R2.reuse, R10, PT ;  /* 0x0000000a0200720c */ /* 0x040fe20003fa4070 */
[----:B------:R-:W-:Y:S01]  /*0dc0*/  IMAD.HI.U32 R11, R7, R14, RZ ;  /* 0x0000000e070b7227 */ /* 0x000fe200078e00ff */
[----:B------:R-:W-:-:S03]  /*0dd0*/  ISETP.GT.U32.AND P0, PT, R2, R9, PT ;  /* 0x000000090200720c */ /* 0x000fc60003f04070 */
[----:B------:R-:W-:Y:S02]  /*0de0*/  IMAD.MOV R11, RZ, RZ, -R11 ;  /* 0x000000ffff0b7224 */ /* 0x000fe400078e0a0b */
[----:B------:R-:W-:Y:S01]  /*0df0*/  @!P6 IMAD.MOV R4, RZ, RZ, -R4 ;  /* 0x000000ffff04e224 */ /* 0x000fe200078e0a04 */
[----:B------:R-:W-:Y:S01]  /*0e00*/  ISETP.GE.AND P6, PT, R15, RZ, PT ;  /* 0x000000ff0f00720c */ /* 0x000fe20003fc6270 */
[----:B------:R-:W-:Y:S01]  /*0e10*/  IMAD R11, R2, R11, R14 ;  /* 0x0000000b020b7224 */ /* 0x000fe200078e020e */
[----:B------:R-:W-:Y:S01]  /*0e20*/  IABS R15, R12 ;  /* 0x0000000c000f7213 */ /* 0x000fe20000000000 */
[----:B------:R-:W-:Y:S02]  /*0e30*/  VIADD R13, R28, 0x16 ;  /* 0x000000161c0d7836 */ /* 0x000fe40000000000 */
[--C-:B------:R-:W-:Y:S02]  /*0e40*/  @!P5 IMAD.IADD R10, R10, 0x1, -R2.reuse ;  /* 0x000000010a0ad824 */ /* 0x100fe400078e0a02 */
[----:B------:R-:W-:Y:S01]  /*0e50*/  @!P0 IMAD.IADD R9, R9, 0x1, -R2 ;  /* 0x0000000109098824 */ /* 0x000fe200078e0a02 */
[C---:B------:R-:W-:Y:S01]  /*0e60*/  ISETP.GT.U32.AND P0, PT, R2.reuse, R11, PT ;  /* 0x0000000b0200720c */ /* 0x040fe20003f04070 */
[----:B------:R-:W-:Y:S01]  /*0e70*/  @!P1 IMAD.MOV R6, RZ, RZ, -R6 ;  /* 0x000000ffff069224 */ /* 0x000fe200078e0a06 */
[----:B------:R-:W-:Y:S01]  /*0e80*/  ISETP.GT.U32.AND P5, PT, R2, R10, PT ;  /* 0x0000000a0200720c */ /* 0x000fe20003fa4070 */
[----:B------:R-:W-:Y:S01]  /*0e90*/  IMAD.HI.U32 R14, R7, R18, RZ ;  /* 0x00000012070e7227 */ /* 0x000fe200078e00ff */
[----:B------:R-:W-:-:S02]  /*0ea0*/  ISETP.GE.AND P1, PT, R12, RZ, PT ;  /* 0x000000ff0c00720c */ /* 0x000fc40003f26270 */
[----:B------:R-:W-:Y:S01]  /*0eb0*/  IABS R16, R13 ;  /* 0x0000000d00107213 */ /* 0x000fe20000000000 */
[----:B------:R-:W-:Y:S01]  /*0ec0*/  IMAD.HI.U32 R12, R7, R15, RZ ;  /* 0x0000000f070c7227 */ /* 0x000fe200078e00ff */
[----:B------:R-:W-:-:S03]  /*0ed0*/  ISETP.GE.AND P2, PT, R13, RZ, PT ;  /* 0x000000ff0d00720c */ /* 0x000fc60003f46270 */
[----:B------:R-:W-:-:S04]  /*0ee0*/  IMAD.HI.U32 R13, R7, R16, RZ ;  /* 0x00000010070d7227 */ /* 0x000fc800078e00ff */
[----:B------:R-:W-:Y:S02]  /*0ef0*/  IMAD.MOV R12, RZ, RZ, -R12 ;  /* 0x000000ffff0c7224 */ /* 0x000fe400078e0a0c */
[----:B------:R-:W-:Y:S02]  /*0f00*/  IMAD.MOV R19, RZ, RZ, -R14 ;  /* 0x000000ffff137224 */ /* 0x000fe400078e0a0e */
[----:B------:R-:W-:Y:S02]  /*0f10*/  @!P0 IMAD.IADD R11, R11, 0x1, -R2 ;  /* 0x000000010b0b8824 */ /* 0x000fe400078e0a02 */
[----:B------:R-:W-:Y:S02]  /*0f20*/  IMAD.MOV R13, RZ, RZ, -R13 ;  /* 0x000000ffff0d7224 */ /* 0x000fe400078e0a0d */
[C---:B------:R-:W-:Y:S01]  /*0f30*/  IMAD R12, R2.reuse, R12, R15 ;  /* 0x0000000c020c7224 */ /* 0x040fe200078e020f */
[C---:B------:R-:W-:Y:S01]  /*0f40*/  ISETP.GT.U32.AND P0, PT, R2.reuse, R11, PT ;  /* 0x0000000b0200720c */ /* 0x040fe20003f04070 */
[----:B------:R-:W-:-:S02]  /*0f50*/  IMAD R14, R2, R19, R18 ;  /* 0x00000013020e7224 */ /* 0x000fc400078e0212 */
[----:B------:R-:W-:Y:S01]  /*0f60*/  @!P5 IMAD.IADD R10, R10, 0x1, -R2 ;  /* 0x000000010a0ad824 */ /* 0x000fe200078e0a02 */
[C---:B------:R-:W-:Y:S01]  /*0f70*/  ISETP.GT.U32.AND P5, PT, R2.reuse, R12, PT ;  /* 0x0000000c0200720c */ /* 0x040fe20003fa4070 */
[C---:B------:R-:W-:Y:S01]  /*0f80*/  IMAD R13, R2.reuse, R13, R16 ;  /* 0x0000000d020d7224 */ /* 0x040fe200078e0210 */
[----:B------:R-:W-:Y:S01]  /*0f90*/  IABS R16, R24 ;  /* 0x0000001800107213 */ /* 0x000fe20000000000 */
[----:B------:R-:W-:Y:S01]  /*0fa0*/  @!P4 IMAD.MOV R10, RZ, RZ, -R10 ;  /* 0x000000ffff0ac224 */ /* 0x000fe200078e0a0a */
[----:B------:R-:W-:Y:S01]  /*0fb0*/  ISETP.GT.U32.AND P4, PT, R2, R14, PT ;  /* 0x0000000e0200720c */ /* 0x000fe20003f84070 */
[----:B------:R-:W-:-:S04]  /*0fc0*/  IMAD.HI.U32 R15, R7, R20, RZ ;  /* 0x00000014070f7227 */ /* 0x000fc800078e00ff */
[----:B------:R-:W-:Y:S01]  /*0fd0*/  @!P6 IMAD.MOV R9, RZ, RZ, -R9 ;  /* 0x000000ffff09e224 */ /* 0x000fe200078e0a09 */
[C---:B------:R-:W-:Y:S01]  /*0fe0*/  ISETP.GT.U32.AND P6, PT, R2.reuse, R13, PT ;  /* 0x0000000d0200720c */ /* 0x040fe20003fc4070 */
[----:B------:R-:W-:Y:S02]  /*0ff0*/  IMAD.MOV R15, RZ, RZ, -R15 ;  /* 0x000000ffff0f7224 */ /* 0x000fe400078e0a0f */
[----:B------:R-:W-:Y:S02]  /*1000*/  IMAD.MOV.U32 R19, RZ, RZ, R16 ;  /* 0x000000ffff137224 */ /* 0x000fe400078e0010 */
[----:B------:R-:W-:Y:S02]  /*1010*/  IMAD R15, R2, R15, R20 ;  /* 0x0000000f020f7224 */ /* 0x000fe400078e0214 */
[----:B------:R-:W-:Y:S02]  /*1020*/  VIADD R20, R28, 0x12 ;  /* 0x000000121c147836 */ /* 0x000fe40000000000 */
[----:B------:R-:W-:-:S04]  /*1030*/  IMAD.HI.U32 R16, R7, R19, RZ ;  /* 0x0000001307107227 */ /* 0x000fc800078e00ff */
[--C-:B------:R-:W-:Y:S01]  /*1040*/  @!P0 IMAD.IADD R11, R11, 0x1, -R2.reuse ;  /* 0x000000010b0b8824 */ /* 0x100fe200078e0a02 */
[----:B------:R-:W-:Y:S01]  /*1050*/  ISETP.GE.AND P0, PT, R21, RZ, PT ;  /* 0x000000ff1500720c */ /* 0x000fe20003f06270 */
[--C-:B------:R-:W-:Y:S01]  /*1060*/  @!P5 IMAD.IADD R12, R12, 0x1, -R2.reuse ;  /* 0x000000010c0cd824 */ /* 0x100fe200078e0a02 */
[----:B------:R-:W-:Y:S01]  /*1070*/  IABS R21, R20 ;  /* 0x0000001400157213 */ /* 0x000fe20000000000 */
[----:B------:R-:W-:Y:S01]  /*1080*/  @!P4 IMAD.IADD R14, R14, 0x1, -R2 ;  /* 0x000000010e0ec824 */ /* 0x000fe200078e0a02 */
[C---:B------:R-:W-:Y:S01]  /*1090*/  ISETP.GT.U32.AND P5, PT, R2.reuse, R15, PT ;  /* 0x0000000f0200720c */ /* 0x040fe20003fa4070 */
[----:B------:R-:W-:Y:S02]  /*10a0*/  IMAD.MOV R16, RZ, RZ, -R16 ;  /* 0x000000ffff107224 */ /* 0x000fe400078e0a10 */
[----:B------:R-:W-:Y:S01]  /*10b0*/  @!P6 IMAD.IADD R13, R13, 0x1, -R2 ;  /* 0x000000010d0de824 */ /* 0x000fe200078e0a02 */
[C---:B------:R-:W-:Y:S01]  /*10c0*/  ISETP.GT.U32.AND P6, PT, R2.reuse, R12, PT ;  /* 0x0000000c0200720c */ /* 0x040fe20003fc4070 */
[----:B------:R-:W-:Y:S01]  /*10d0*/  @!P3 IMAD.MOV R11, RZ, RZ, -R11 ;  /* 0x000000ffff0bb224 */ /* 0x000fe200078e0a0b */
[C---:B------:R-:W-:Y:S01]  /*10e0*/  ISETP.GT.U32.AND P3, PT, R2.reuse, R14, PT ;  /* 0x0000000e0200720c */ /* 0x040fe20003f64070 */
[C---:B------:R-:W-:Y:S01]  /*10f0*/  IMAD R19, R2.reuse, R16, R19 ;  /* 0x0000001002137224 */ /* 0x040fe200078e0213 */
[----:B------:R-:W-:Y:S01]  /*1100*/  ISETP.GT.U32.AND P4, PT, R2, R13, PT ;  /* 0x0000000d0200720c */ /* 0x000fe20003f84070 */
[----:B------:R-:W-:-:S04]  /*1110*/  IMAD.HI.U32 R16, R7, R21, RZ ;  /* 0x0000001507107227 */ /* 0x000fc800078e00ff */
[----:B------:R-:W-:Y:S02]  /*1120*/  IMAD.MOV R16, RZ, RZ, -R16 ;  /* 0x000000ffff107224 */ /* 0x000fe400078e0a10 */
[--C-:B------:R-:W-:Y:S02]  /*1130*/  @!P5 IMAD.IADD R15, R15, 0x1, -R2.reuse ;  /* 0x000000010f0fd824 */ /* 0x100fe400078e0a02 */
[----:B------:R-:W-:Y:S02]  /*1140*/  IMAD R21, R2, R16, R21 ;  /* 0x0000001002157224 */ /* 0x000fe400078e0215 */
[--C-:B------:R-:W-:Y:S01]  /*1150*/  @!P6 IMAD.IADD R12, R12, 0x1, -R2.reuse ;  /* 0x000000010c0ce824 */ /* 0x100fe200078e0a02 */
[----:B------:R-:W-:Y:S01]  /*1160*/  ISETP.GT.U32.AND P6, PT, R2, R19, PT ;  /* 0x000000130200720c */ /* 0x000fe20003fc4070 */
[----:B------:R-:W-:Y:S01]  /*1170*/  @!P3 IMAD.IADD R14, R14, 0x1, -R2 ;  /* 0x000000010e0eb824 */ /* 0x000fe200078e0a02 */
[C---:B------:R-:W-:Y:S01]  /*1180*/  ISETP.GT.U32.AND P3, PT, R2.reuse, R21, PT ;  /* 0x000000150200720c */ /* 0x040fe20003f64070 */
[----:B------:R-:W-:Y:S01]  /*1190*/  IMAD.HI.U32 R16, R7, R23, RZ ;  /* 0x0000001707107227 */ /* 0x000fe200078e00ff */
[----:B------:R-:W-:-:S03]  /*11a0*/  ISETP.GT.U32.AND P5, PT, R2, R15, PT ;  /* 0x0000000f0200720c */ /* 0x000fc60003fa4070 */
[----:B------:R-:W-:Y:S01]  /*11b0*/  @!P4 IMAD.IADD R13, R13, 0x1, -R2 ;  /* 0x000000010d0dc824 */ /* 0x000fe200078e0a02 */
[----:B------:R-:W-:Y:S01]  /*11c0*/  ISETP.GE.AND P4, PT, R22, RZ, PT ;  /* 0x000000ff1600720c */ /* 0x000fe20003f86270 */
[----:B------:R-:W-:Y:S02]  /*11d0*/  IMAD.MOV R16, RZ, RZ, -R16 ;  /* 0x000000ffff107224 */ /* 0x000fe400078e0a10 */
[----:B------:R-:W-:Y:S02]  /*11e0*/  VIADD R22, R28, 0xe ;  /* 0x0000000e1c167836 */ /* 0x000fe40000000000 */
[--C-:B------:R-:W-:Y:S01]  /*11f0*/  @!P6 IMAD.IADD R19, R19, 0x1, -R2.reuse ;  /* 0x000000011313e824 */ /* 0x100fe200078e0a02 */
[----:B------:R-:W-:Y:S01]  /*1200*/  ISETP.GE.AND P6, PT, R20, RZ, PT ;  /* 0x000000ff1400720c */ /* 0x000fe20003fc6270 */
[----:B------:R-:W-:Y:S01]  /*1210*/  @!P3 IMAD.IADD R21, R21, 0x1, -R2 ;  /* 0x000000011515b824 */ /* 0x000fe200078e0a02 */
[----:B------:R-:W-:Y:S01]  /*1220*/  IABS R29, R22 ;  /* 0x00000016001d7213 */ /* 0x000fe20000000000 */
[----:B------:R-:W-:-:S04]  /*1230*/  IMAD.HI.U32 R18, R7, R25, RZ ;  /* 0x0000001907127227 */ /* 0x000fc800078e00ff */
[----:B------:R-:W-:Y:S02]  /*1240*/  VIADD R20, R28, 0xf ;  /* 0x0000000f1c147836 */ /* 0x000fe40000000000 */
[C---:B------:R-:W-:Y:S02]  /*1250*/  IMAD R23, R2.reuse, R16, R23 ;  /* 0x0000001002177224 */ /* 0x040fe400078e0217 */
[----:B------:R-:W-:Y:S01]  /*1260*/  @!P2 IMAD.MOV R13, RZ, RZ, -R13 ;  /* 0x000000ffff0da224 */ /* 0x000fe200078e0a0d */
[C---:B------:R-:W-:Y:S01]  /*1270*/  ISETP.GT.U32.AND P2, PT, R2.reuse, R21, PT ;  /* 0x000000150200720c */ /* 0x040fe20003f44070 */
[----:B------:R-:W-:Y:S01]  /*1280*/  IMAD.MOV R18, RZ, RZ, -R18 ;  /* 0x000000ffff127224 */ /* 0x000fe200078e0a12 */
[----:B------:R-:W-:Y:S01]  /*1290*/  IABS R27, R20 ;  /* 0x00000014001b7213 */ /* 0x000fe20000000000 */
[----:B------:R-:W-:Y:S01]  /*12a0*/  @!P1 IMAD.MOV R12, RZ, RZ, -R12 ;  /* 0x000000ffff0c9224 */ /* 0x000fe200078e0a0c */
[C---:B------:R-:W-:Y:S01]  /*12b0*/  ISETP.GT.U32.AND P1, PT, R2.reuse, R19, PT ;  /* 0x000000130200720c */ /* 0x040fe20003f24070 */
[C---:B------:R-:W-:Y:S01]  /*12c0*/  IMAD R25, R2.reuse, R18, R25 ;  /* 0x0000001202197224 */ /* 0x040fe200078e0219 */
[----:B------:R-:W-:Y:S01]  /*12d0*/  ISETP.GT.U32.AND P3, PT, R2, R23, PT ;  /* 0x000000170200720c */ /* 0x000fe20003f64070 */
[----:B------:R-:W-:Y:S01]  /*12e0*/  @!P5 IMAD.IADD R15, R15, 0x1, -R2 ;  /* 0x000000010f0fd824 */ /* 0x000fe200078e0a02 */
[----:B------:R-:W-:Y:S01]  /*12f0*/  ISETP.GE.AND P5, PT, R24, RZ, PT ;  /* 0x000000ff1800720c */ /* 0x000fe20003fa6270 */
[----:B------:R-:W-:-:S04]  /*1300*/  IMAD.HI.U32 R18, R7, R29, RZ ;  /* 0x0000001d07127227 */ /* 0x000fc800078e00ff */
[----:B------:R-:W-:-:S04]  /*1310*/  IMAD.HI.U32 R16, R7, R27, RZ ;  /* 0x0000001b07107227 */ /* 0x000fc800078e00ff */
[----:B------:R-:W-:Y:S02]  /*1320*/  IMAD.MOV R18, RZ, RZ, -R18 ;  /* 0x000000ffff127224 */ /* 0x000fe400078e0a12 */
[----:B------:R-:W-:Y:S02]  /*1330*/  IMAD.MOV R16, RZ, RZ, -R16 ;  /* 0x000000ffff107224 */ /* 0x000fe400078e0a10 */
[--C-:B------:R-:W-:Y:S01]  /*1340*/  @!P2 IMAD.IADD R21, R21, 0x1, -R2.reuse ;  /* 0x000000011515a824 */ /* 0x100fe200078e0a02 */
[----:B------:R-:W-:Y:S01]  /*1350*/  ISETP.GE.AND P2, PT, R20, RZ, PT ;  /* 0x000000ff1400720c */ /* 0x000fe20003f46270 */
[----:B------:R-:W-:Y:S02]  /*1360*/  IMAD R29, R2, R18, R29 ;  /* 0x00000012021d7224 */ /* 0x000fe400078e021d */
[----:B------:R-:W-:Y:S01]  /*1370*/  @!P1 IMAD.IADD R19, R19, 0x1, -R2 ;  /* 0x0000000113139824 */ /* 0x000fe200078e0a02 */
[----:B------:R-:W-:Y:S01]  /*1380*/  ISETP.GE.AND P1, PT, R30, RZ, PT ;  /* 0x000000ff1e00720c */ /* 0x000fe20003f26270 */
[----:B------:R-:W-:-:S02]  /*1390*/  IMAD R27, R2, R16, R27 ;  /* 0x00000010021b7224 */ /* 0x000fc400078e021b */
[----:B------:R-:W-:Y:S02]  /*13a0*/  @!P3 IMAD.IADD R23, R23, 0x1, -R2 ;  /* 0x000000011717b824 */ /* 0x000fe400078e0a02 */
[----:B------:R-:W-:Y:S01]  /*13b0*/  @!P6 IMAD.MOV R21, RZ, RZ, -R21 ;  /* 0x000000ffff15e224 */ /* 0x000fe200078e0a15 */
[----:B------:R-:W-:Y:S01]  /*13c0*/  ISETP.GT.U32.AND P6, PT, R2, R29, PT ;  /* 0x0000001d0200720c */ /* 0x000fe20003fc4070 */
[----:B------:R-:W-:Y:S01]  /*13d0*/  VIADD R20, R28, 0xd ;  /* 0x0000000d1c147836 */ /* 0x000fe20000000000 */
[C---:B------:R-:W-:Y:S01]  /*13e0*/  ISETP.GT.U32.AND P3, PT, R2.reuse, R23, PT ;  /* 0x000000170200720c */ /* 0x040fe20003f64070 */
[----:B------:R-:W-:Y:S01]  /*13f0*/  @!P5 IMAD.MOV R19, RZ, RZ, -R19 ;  /* 0x000000ffff13d224 */ /* 0x000fe200078e0a13 */
[C---:B------:R-:W-:Y:S01]  /*1400*/  ISETP.GT.U32.AND P5, PT, R2.reuse, R27, PT ;  /* 0x0000001b0200720c */ /* 0x040fe20003fa4070 */
[----:B------:R-:W-:Y:S01]  /*1410*/  @!P4 IMAD.MOV R15, RZ, RZ, -R15 ;  /* 0x000000ffff0fc224 */ /* 0x000fe200078e0a0f */
[----:B------:R-:W-:Y:S01]  /*1420*/  ISETP.GT.U32.AND P4, PT, R2, R25, PT ;  /* 0x000000190200720c */ /* 0x000fe20003f84070 */
[----:B------:R-:W-:Y:S01]  /*1430*/  VIADD R24, R28, 0xc ;  /* 0x0000000c1c187836 */ /* 0x000fe20000000000 */
[----:B------:R-:W-:Y:S01]  /*1440*/  IABS R37, R20 ;  /* 0x0000001400257213 */ /* 0x000fe20000000000 */
[----:B------:R-:W-:Y:S01]  /*1450*/  @!P0 IMAD.MOV R14, RZ, RZ, -R14 ;  /* 0x000000ffff0e8224 */ /* 0x000fe200078e0a0e */
[----:B------:R-:W-:Y:S01]  /*1460*/  ISETP.GE.AND P0, PT, R26, RZ, PT ;  /* 0x000000ff1a00720c */ /* 0x000fe20003f06270 */
[----:B------:R-:W-:Y:S01]  /*1470*/  VIADD R26, R28, 0x6 ;  /* 0x000000061c1a7836 */ /* 0x000fe20000000000 */
[----:B------:R-:W-:Y:S01]  /*1480*/  IABS R39, R24 ;  /* 0x0000001800277213 */ /* 0x000fe20000000000 */
[----:B------:R-:W-:-:S03]  /*1490*/  IMAD.HI.U32 R16, R7, R37, RZ ;  /* 0x0000002507107227 */ /* 0x000fc600078e00ff */
[----:B------:R-:W-:Y:S01]  /*14a0*/  IABS R49, R26 ;  /* 0x0000001a00317213 */ /* 0x000fe20000000000 */
[----:B------:R-:W-:Y:S02]  /*14b0*/  @!P6 IMAD.IADD R29, R29, 0x1, -R2 ;  /* 0x000000011d1de824 */ /* 0x000fe400078e0a02 */
[----:B------:R-:W-:Y:S02]  /*14c0*/  IMAD.MOV R16, RZ, RZ, -R16 ;  /* 0x000000ffff107224 */ /* 0x000fe400078e0a10 */
[--C-:B------:R-:W-:Y:S01]  /*14d0*/  @!P5 IMAD.IADD R27, R27, 0x1, -R2.reuse ;  /* 0x000000011b1bd824 */ /* 0x100fe200078e0a02 */
[----:B------:R-:W-:Y:S01]  /*14e0*/  ISETP.GT.U32.AND P6, PT, R2, R29, PT ;  /* 0x0000001d0200720c */ /* 0x000fe20003fc4070 */
[--C-:B------:R-:W-:Y:S02]  /*14f0*/  @!P4 IMAD.IADD R25, R25, 0x1, -R2.reuse ;  /* 0x000000011919c824 */ /* 0x100fe400078e0a02 */
[----:B------:R-:W-:Y:S01]  /*1500*/  @!P3 IMAD.IADD R23, R23, 0x1, -R2 ;  /* 0x000000011717b824 */ /* 0x000fe200078e0a02 */
[----:B------:R-:W-:Y:S01]  /*1510*/  ISETP.GE.AND P3, PT, R22, RZ, PT ;  /* 0x000000ff1600720c */ /* 0x000fe20003f66270 */
[C---:B------:R-:W-:Y:S01]  /*1520*/  IMAD R37, R2.reuse, R16, R37 ;  /* 0x0000001002257224 */ /* 0x040fe200078e0225 */
[----:B------:R-:W-:Y:S01]  /*1530*/  ISETP.GT.U32.AND P5, PT, R2, R27, PT ;  /* 0x0000001b0200720c */ /* 0x000fe20003fa4070 */
[----:B------:R-:W-:Y:S01]  /*1540*/  VIADD R22, R28, 0xb ;  /* 0x0000000b1c167836 */ /* 0x000fe20000000000 */
[----:B------:R-:W-:Y:S01]  /*1550*/  ISETP.GT.U32.AND P4, PT, R2, R25, PT ;  /* 0x000000190200720c */ /* 0x000fe20003f84070 */
[----:B------:R-:W-:-:S03]  /*1560*/  IMAD.HI.U32 R16, R7, R39, RZ ;  /* 0x0000002707107227 */ /* 0x000fc600078e00ff */
[----:B------:R-:W-:Y:S01]  /*1570*/  IABS R41, R22 ;  /* 0x0000001600297213 */ /* 0x000fe20000000000 */
[----:B------:R-:W-:Y:S02]  /*1580*/  IMAD.MOV R16, RZ, RZ, -R16 ;  /* 0x000000ffff107224 */ /* 0x000fe400078e0a10 */
[----:B------:R-:W-:Y:S02]  /*1590*/  @!P6 IMAD.IADD R29, R29, 0x1, -R2 ;  /* 0x000000011d1de824 */ /* 0x000fe400078e0a02 */
[----:B------:R-:W-:Y:S02]  /*15a0*/  IMAD R39, R2, R16, R39 ;  /* 0x0000001002277224 */ /* 0x000fe400078e0227 */
[----:B------:R-:W-:-:S03]  /*15b0*/  IMAD.HI.U32 R18, R7, R41, RZ ;  /* 0x0000002907127227 */ /* 0x000fc600078e00ff */
[----:B------:R-:W-:Y:S01]  /*15c0*/  ISETP.GT.U32.AND P6, PT, R2, R39, PT ;  /* 0x000000270200720c */ /* 0x000fe20003fc4070 */
[----:B------:R-:W-:Y:S02]  /*15d0*/  IMAD.MOV R18, RZ, RZ, -R18 ;  /* 0x000000ffff127224 */ /* 0x000fe400078e0a12 */
[--C-:B------:R-:W-:Y:S01]  /*15e0*/  @!P5 IMAD.IADD R27, R27, 0x1, -R2.reuse ;  /* 0x000000011b1bd824 */ /* 0x100fe200078e0a02 */
[----:B------:R-:W-:Y:S01]  /*15f0*/  ISETP.GE.AND P5, PT, R22, RZ, PT ;  /* 0x000000ff1600720c */ /* 0x000fe20003fa6270 */
[----:B------:R-:W-:Y:S01]  /*1600*/  @!P4 IMAD.IADD R25, R25, 0x1, -R2 ;  /* 0x000000011919c824 */ /* 0x000fe200078e0a02 */
[----:B------:R-:W-:Y:S01]  /*1610*/  ISETP.GE.AND P4, PT, R20, RZ, PT ;  /* 0x000000ff1400720c */ /* 0x000fe20003f86270 */
[----:B------:R-:W-:Y:S02]  /*1620*/  IMAD R41, R2, R18, R41 ;  /* 0x0000001202297224 */ /* 0x000fe400078e0229 */
[----:B------:R-:W-:Y:S02]  /*1630*/  VIADD R20, R28, 0xa ;  /* 0x0000000a1c147836 */ /* 0x000fe40000000000 */
[----:B------:R-:W-:-:S02]  /*1640*/  IMAD.MOV.U32 R31, RZ, RZ, R27 ;  /* 0x000000ffff1f7224 */ /* 0x000fc400078e001b */
[----:B------:R-:W-:Y:S01]  /*1650*/  @!P0 IMAD.MOV R23, RZ, RZ, -R23 ;  /* 0x000000ffff178224 */ /* 0x000fe200078e0a17 */
[C---:B------:R-:W-:Y:S01]  /*1660*/  ISETP.GT.U32.AND P0, PT, R2.reuse, R37, PT ;  /* 0x000000250200720c */ /* 0x040fe20003f04070 */
[----:B------:R-:W-:Y:S01]  /*1670*/  @!P2 IMAD.MOV R31, RZ, RZ, -R31 ;  /* 0x000000ffff1fa224 */ /* 0x000fe200078e0a1f */
[----:B------:R-:W-:Y:S01]  /*1680*/  IABS R16, R20 ;  /* 0x0000001400107213 */ /* 0x000fe20000000000 */
[----:B------:R-:W-:Y:S01]  /*1690*/  @!P6 IMAD.IADD R39, R39, 0x1, -R2 ;  /* 0x000000012727e824 */ /* 0x000fe200078e0a02 */
[----:B------:R-:W-:Y:S01]  /*16a0*/  ISETP.GT.U32.AND P2, PT, R2, R41, PT ;  /* 0x000000290200720c */ /* 0x000fe20003f44070 */
[----:B------:R-:W-:Y:S02]  /*16b0*/  VIADD R22, R28, 0x9 ;  /* 0x000000091c167836 */ /* 0x000fe40000000000 */
[----:B------:R-:W-:Y:S01]  /*16c0*/  IMAD.MOV.U32 R27, RZ, RZ, R16 ;  /* 0x000000ffff1b7224 */ /* 0x000fe200078e0010 */
[----:B------:R-:W-:Y:S01]  /*16d0*/  ISETP.GT.U32.AND P6, PT, R2, R39, PT ;  /* 0x000000270200720c */ /* 0x000fe20003fc4070 */
[----:B------:R-:W-:Y:S01]  /*16e0*/  IMAD.MOV.U32 R35, RZ, RZ, R29 ;  /* 0x000000ffff237224 */ /* 0x000fe200078e001d */
[----:B------:R-:W-:Y:S01]  /*16f0*/  IABS R18, R22 ;  /* 0x0000001600127213 */ /* 0x000fe20000000000 */
[----:B------:R-:W-:-:S04]  /*1700*/  IMAD.HI.U32 R16, R7, R27, RZ ;  /* 0x0000001b07107227 */ /* 0x000fc800078e00ff */
[----:B------:R-:W-:Y:S01]  /*1710*/  @!P1 IMAD.MOV R25, RZ, RZ, -R25 ;  /* 0x000000ffff199224 */ /* 0x000fe200078e0a19 */
[----:B------:R-:W-:Y:S01]  /*1720*/  ISETP.GE.AND P1, PT, R24, RZ, PT ;  /* 0x000000ff1800720c */ /* 0x000fe20003f26270 */
[----:B------:R-:W-:Y:S01]  /*1730*/  @!P3 IMAD.MOV R35, RZ, RZ, -R35 ;  /* 0x000000ffff23b224 */ /* 0x000fe200078e0a23 */
[----:B------:R-:W-:Y:S01]  /*1740*/  ISETP.GE.AND P3, PT, R20, RZ, PT ;  /* 0x000000ff1400720c */ /* 0x000fe20003f66270 */
[----:B------:R-:W-:Y:S02]  /*1750*/  @!P0 IMAD.IADD R37, R37, 0x1, -R2 ;  /* 0x0000000125258824 */ /* 0x000fe400078e0a02 */
[----:B------:R-:W-:Y:S02]  /*1760*/  VIADD R24, R28, 0x8 ;  /* 0x000000081c187836 */ /* 0x000fe40000000000 */
[----:B------:R-:W-:Y:S01]  /*1770*/  IMAD.MOV R20, RZ, RZ, -R16 ;  /* 0x000000ffff147224 */ /* 0x000fe200078e0a10 */
[----:B------:R-:W-:Y:S01]  /*1780*/  ISETP.GT.U32.AND P0, PT, R2, R37, PT ;  /* 0x000000250200720c */ /* 0x000fe20003f04070 */
[----:B------:R-:W-:Y:S01]  /*1790*/  @!P2 IMAD.IADD R41, R41, 0x1, -R2 ;  /* 0x000000012929a824 */ /* 0x000fe200078e0a02 */
[----:B------:R-:W-:Y:S01]  /*17a0*/  IABS R45, R24 ;  /* 0x00000018002d7213 */ /* 0x000fe20000000000 */
[----:B------:R-:W-:-:S02]  /*17b0*/  IMAD.MOV.U32 R29, RZ, RZ, R18 ;  /* 0x000000ffff1d7224 */ /* 0x000fc400078e0012 */
[C---:B------:R-:W-:Y:S01]  /*17c0*/  IMAD R27, R2.reuse, R20, R27 ;  /* 0x00000014021b7224 */ /* 0x040fe200078e021b */
[----:B------:R-:W-:Y:S01]  /*17d0*/  ISETP.GT.U32.AND P2, PT, R2, R41, PT ;  /* 0x000000290200720c */ /* 0x000fe20003f44070 */
[----:B------:R-:W-:-:S04]  /*17e0*/  IMAD.HI.U32 R18, R7, R29, RZ ;  /* 0x0000001d07127227 */ /* 0x000fc800078e00ff */
[----:B------:R-:W-:Y:S01]  /*17f0*/  @!P6 IMAD.IADD R39, R39, 0x1, -R2 ;  /* 0x000000012727e824 */ /* 0x000fe200078e0a02 */
[----:B------:R-:W-:Y:S01]  /*1800*/  ISETP.GT.U32.AND P6, PT, R2, R27, PT ;  /* 0x0000001b0200720c */ /* 0x000fe20003fc4070 */
[----:B------:R-:W-:Y:S02]  /*1810*/  IMAD.MOV R18, RZ, RZ, -R18 ;  /* 0x000000ffff127224 */ /* 0x000fe400078e0a12 */
[----:B------:R-:W-:-:S04]  /*1820*/  IMAD.HI.U32 R16, R7, R45, RZ ;  /* 0x0000002d07107227 */ /* 0x000fc800078e00ff */
[----:B------:R-:W-:Y:S02]  /*1830*/  IMAD R29, R2, R18, R29 ;  /* 0x00000012021d7224 */ /* 0x000fe400078e021d */
[----:B------:R-:W-:Y:S02]  /*1840*/  IMAD.MOV R16, RZ, RZ, -R16 ;  /* 0x000000ffff107224 */ /* 0x000fe400078e0a10 */
[--C-:B------:R-:W-:Y:S01]  /*1850*/  @!P0 IMAD.IADD R37, R37, 0x1, -R2.reuse ;  /* 0x0000000125258824 */ /* 0x100fe200078e0a02 */
[----:B------:R-:W-:Y:S01]  /*1860*/  ISETP.GE.AND P0, PT, R22, RZ, PT ;  /* 0x000000ff1600720c */ /* 0x000fe20003f06270 */
[C---:B------:R-:W-:Y:S02]  /*1870*/  IMAD R45, R2.reuse, R16, R45 ;  /* 0x00000010022d7224 */ /* 0x040fe400078e022d */
[----:B------:R-:W-:Y:S01]  /*1880*/  @!P2 IMAD.IADD R41, R41, 0x1, -R2 ;  /* 0x000000012929a824 */ /* 0x000fe200078e0a02 */
[----:B------:R-:W-:Y:S01]  /*1890*/  ISETP.GT.U32.AND P2, PT, R2, R29, PT ;  /* 0x0000001d0200720c */ /* 0x000fe20003f44070 */
[----:B------:R-:W-:-:S02]  /*18a0*/  VIADD R22, R28, 0x7 ;  /* 0x000000071c167836 */ /* 0x000fc40000000000 */
[----:B------:R-:W-:Y:S01]  /*18b0*/  @!P6 IMAD.IADD R27, R27, 0x1, -R2 ;  /* 0x000000011b1be824 */ /* 0x000fe200078e0a02 */
[----:B------:R-:W-:Y:S01]  /*18c0*/  ISETP.GT.U32.AND P6, PT, R2, R45, PT ;  /* 0x0000002d0200720c */ /* 0x000fe20003fc4070 */
[----:B------:R-:W-:Y:S01]  /*18d0*/  VIADD R30, R28, 0x5 ;  /* 0x000000051c1e7836 */ /* 0x000fe20000000000 */
[----:B------:R-:W-:Y:S01]  /*18e0*/  IABS R47, R22 ;  /* 0x00000016002f7213 */ /* 0x000fe20000000000 */
[----:B------:R-:W-:Y:S02]  /*18f0*/  @!P4 IMAD.MOV R37, RZ, RZ, -R37 ;  /* 0x000000ffff25c224 */ /* 0x000fe400078e0a25 */
[----:B------:R-:W-:Y:S01]  /*1900*/  @!P5 IMAD.MOV R41, RZ, RZ, -R41 ;  /* 0x000000ffff29d224 */ /* 0x000fe200078e0a29 */
[----:B------:R-:W-:Y:S01]  /*1910*/  IABS R51, R30 ;  /* 0x0000001e00337213 */ /* 0x000fe20000000000 */
[----:B------:R-:W-:-:S04]  /*1920*/  IMAD.HI.U32 R16, R7, R47, RZ ;  /* 0x0000002f07107227 */ /* 0x000fc800078e00ff */
[----:B------:R-:W-:Y:S01]  /*1930*/  @!P2 IMAD.IADD R29, R29, 0x1, -R2 ;  /* 0x000000011d1da824 */ /* 0x000fe200078e0a02 */
[C---:B------:R-:W-:Y:S01]  /*1940*/  ISETP.GT.U32.AND P2, PT, R2.reuse, R27, PT ;  /* 0x0000001b0200720c */ /* 0x040fe20003f44070 */
[----:B------:R-:W-:Y:S02]  /*1950*/  IMAD.MOV R16, RZ, RZ, -R16 ;  /* 0x000000ffff107224 */ /* 0x000fe400078e0a10 */
[----:B------:R-:W-:Y:S01]  /*1960*/  @!P6 IMAD.IADD R45, R45, 0x1, -R2 ;  /* 0x000000012d2de824 */ /* 0x000fe200078e0a02 */
[C---:B------:R-:W-:Y:S01]  /*1970*/  ISETP.GT.U32.AND P6, PT, R2.reuse, R29, PT ;  /* 0x0000001d0200720c */ /* 0x040fe20003fc4070 */
[C---:B------:R-:W-:Y:S02]  /*1980*/  IMAD R47, R2.reuse, R16, R47 ;  /* 0x00000010022f7224 */ /* 0x040fe400078e022f */
[----:B------:R-:W-:Y:S01]  /*1990*/  IMAD.HI.U32 R16, R7, R49, RZ ;  /* 0x0000003107107227 */ /* 0x000fe200078e00ff */
[----:B------:R-:W-:-:S03]  /*19a0*/  ISETP.GT.U32.AND P4, PT, R2, R45, PT ;  /* 0x0000002d0200720c */ /* 0x000fc60003f84070 */
[----:B------:R-:W-:Y:S02]  /*19b0*/  IMAD.MOV R20, RZ, RZ, -R16 ;  /* 0x000000ffff147224 */ /* 0x000fe400078e0a10 */
[----:B------:R-:W-:-:S04]  /*19c0*/  IMAD.HI.U32 R16, R7, R53, RZ ;  /* 0x0000003507107227 */ /* 0x000fc800078e00ff */
[C---:B------:R-:W-:Y:S02]  /*19d0*/  IMAD R49, R2.reuse, R20, R49 ;  /* 0x0000001402317224 */ /* 0x040fe400078e0231 */
[----:B------:R-:W-:Y:S02]  /*19e0*/  IMAD.MOV R16, RZ, RZ, -R16 ;  /* 0x000000ffff107224 */ /* 0x000fe400078e0a10 */
[----:B------:R-:W-:Y:S01]  /*19f0*/  @!P6 IMAD.IADD R29, R29, 0x1, -R2 ;  /* 0x000000011d1de824 */ /* 0x000fe200078e0a02 */
[C---:B------:R-:W-:Y:S01]  /*1a00*/  ISETP.GT.U32.AND P6, PT, R2.reuse, R49, PT ;  /* 0x000000310200720c */ /* 0x040fe20003fc4070 */
[----:B------:R-:W-:Y:S02]  /*1a10*/  IMAD R53, R2, R16, R53 ;  /* 0x0000001002357224 */ /* 0x000fe400078e0235 */
[----:B------:R-:W-:-:S04]  /*1a20*/  IMAD.HI.U32 R16, R7, R55, RZ ;  /* 0x0000003707107227 */ /* 0x000fc800078e00ff */
[----:B------:R-:W-:-:S04]  /*1a30*/  IMAD.HI.U32 R18, R7, R51, RZ ;  /* 0x0000003307127227 */ /* 0x000fc800078e00ff */
[----:B------:R-:W-:Y:S01]  /*1a40*/  @!P2 IMAD.IADD R27, R27, 0x1, -R2 ;  /* 0x000000011b1ba824 */ /* 0x000fe200078e0a02 */
[C---:B------:R-:W-:Y:S01]  /*1a50*/  ISETP.GT.U32.AND P2, PT, R2.reuse, R47, PT ;  /* 0x0000002f0200720c */ /* 0x040fe20003f44070 */
[----:B------:R-:W-:Y:S02]  /*1a60*/  IMAD.MOV R16, RZ, RZ, -R16 ;  /* 0x000000ffff107224 */ /* 0x000fe400078e0a10 */
[----:B------:R-:W-:Y:S02]  /*1a70*/  IMAD.MOV R18, RZ, RZ, -R18 ;  /* 0x000000ffff127224 */ /* 0x000fe400078e0a12 */
[C---:B------:R-:W-:Y:S02]  /*1a80*/  IMAD R55, R2.reuse, R16, R55 ;  /* 0x0000001002377224 */ /* 0x040fe400078e0237 */
[----:B------:R-:W-:Y:S02]  /*1a90*/  IMAD R51, R2, R18, R51 ;  /* 0x0000001202337224 */ /* 0x000fe400078e0233 */
[----:B------:R-:W-:-:S02]  /*1aa0*/  VIADD R20, R28, 0x2 ;  /* 0x000000021c147836 */ /* 0x000fc40000000000 */
[--C-:B------:R-:W-:Y:S01]  /*1ab0*/  @!P6 IMAD.IADD R49, R49, 0x1, -R2.reuse ;  /* 0x000000013131e824 */ /* 0x100fe200078e0a02 */
[C---:B------:R-:W-:Y:S01]  /*1ac0*/  ISETP.GT.U32.AND P6, PT, R2.reuse, R55, PT ;  /* 0x000000370200720c */ /* 0x040fe20003fc4070 */
[--C-:B------:R-:W-:Y:S01]  /*1ad0*/  @!P4 IMAD.IADD R45, R45, 0x1, -R2.reuse ;  /* 0x000000012d2dc824 */ /* 0x100fe200078e0a02 */
[C---:B------:R-:W-:Y:S01]  /*1ae0*/  ISETP.GT.U32.AND P4, PT, R2.reuse, R51, PT ;  /* 0x000000330200720c */ /* 0x040fe20003f84070 */
[----:B------:R-:W-:Y:S01]  /*1af0*/  @!P2 IMAD.IADD R47, R47, 0x1, -R2 ;  /* 0x000000012f2fa824 */ /* 0x000fe200078e0a02 */
[----:B------:R-:W-:Y:S01]  /*1b00*/  IABS R57, R20 ;  /* 0x0000001400397213 */ /* 0x000fe20000000000 */
[----:B------:R-:W-:Y:S01]  /*1b10*/  IMAD.MOV.U32 R43, RZ, RZ, R29 ;  /* 0x000000ffff2b7224 */ /* 0x000fe200078e001d */
[----:B------:R-:W-:Y:S01]  /*1b20*/  ISETP.GT.U32.AND P2, PT, R2, R53, PT ;  /* 0x000000350200720c */ /* 0x000fe20003f44070 */
[----:B------:R-:W-:Y:S01]  /*1b30*/  IMAD.SHL.U32 R29, R34, 0x8, RZ ;  /* 0x00000008221d7824 */ /* 0x000fe200078e00ff */
[----:B------:R-:W-:Y:S01]  /*1b40*/  ISETP.GT.U32.AND P5, PT, R2, R49, PT ;  /* 0x000000310200720c */ /* 0x000fe20003fa4070 */
[----:B------:R-:W-:-:S04]  /*1b50*/  IMAD.HI.U32 R16, R7, R57, RZ ;  /* 0x0000003907107227 */ /* 0x000fc800078e00ff */
[----:B------:R-:W-:Y:S02]  /*1b60*/  IMAD.MOV R18, RZ, RZ, -R16 ;  /* 0x000000ffff127224 */ /* 0x000fe400078e0a10 */
[--C-:B------:R-:W-:Y:S02]  /*1b70*/  @!P6 IMAD.IADD R55, R55, 0x1, -R2.reuse ;  /* 0x000000013737e824 */ /* 0x100fe400078e0a02 */
[----:B------:R-:W-:Y:S01]  /*1b80*/  @!P4 IMAD.IADD R51, R51, 0x1, -R2 ;  /* 0x000000013333c824 */ /* 0x000fe200078e0a02 */
[----:B------:R-:W-:Y:S01]  /*1b90*/  ISETP.GE.AND P4, PT, R24, RZ, PT ;  /* 0x000000ff1800720c */ /* 0x000fe20003f86270 */
[C---:B------:R-:W-:Y:S01]  /*1ba0*/  IMAD R57, R2.reuse, R18, R57 ;  /* 0x0000001202397224 */ /* 0x040fe200078e0239 */
[----:B------:R-:W-:Y:S01]  /*1bb0*/  ISETP.GT.U32.AND P6, PT, R2, R55, PT ;  /* 0x000000370200720c */ /* 0x000fe20003fc4070 */
[----:B------:R-:W-:Y:S01]  /*1bc0*/  IMAD.HI.U32 R16, R7, R59, RZ ;  /* 0x0000003b07107227 */ /* 0x000fe200078e00ff */
[----:B------:R-:W-:-:S03]  /*1bd0*/  LOP3.LUT R24, R70, 0x70, RZ, 0xfc, !PT ;  /* 0x0000007046187812 */ /* 0x000fc600078efcff */
[----:B------:R-:W-:Y:S01]  /*1be0*/  @!P2 IMAD.IADD R53, R53, 0x1, -R2 ;  /* 0x000000013535a824 */ /* 0x000fe200078e0a02 */
[----:B------:R-:W-:Y:S01]  /*1bf0*/  ISETP.GE.AND P2, PT, R22, RZ, PT ;  /* 0x000000ff1600720c */ /* 0x000fe20003f46270 */
[----:B------:R-:W-:Y:S01]  /*1c00*/  IMAD.HI.U32 R18, R7, R61, RZ ;  /* 0x0000003d07127227 */ /* 0x000fe200078e00ff */
[----:B------:R-:W-:-:S03]  /*1c10*/  LOP3.LUT R22, R70, 0x68, RZ, 0xfc, !PT ;  /* 0x0000006846167812 */ /* 0x000fc600078efcff */
[----:B------:R-:W-:Y:S01]  /*1c20*/  IMAD.MOV.U32 R7, RZ, RZ, R27 ;  /* 0x000000ffff077224 */ /* 0x000fe200078e001b */
[----:B------:R-:W-:Y:S01]  /*1c30*/  LOP3.LUT R27, R29, 0x30, RZ, 0xc0, !PT ;  /* 0x000000301d1b7812 */ /* 0x000fe200078ec0ff */
[----:B------:R-:W-:Y:S02]  /*1c40*/  IMAD.MOV R16, RZ, RZ, -R16 ;  /* 0x000000ffff107224 */ /* 0x000fe400078e0a10 */
[----:B------:R-:W-:Y:S01]  /*1c50*/  @!P0 IMAD.MOV R43, RZ, RZ, -R43 ;  /* 0x000000ffff2b8224 */ /* 0x000fe200078e0a2b */
[C---:B------:R-:W-:Y:S01]  /*1c60*/  ISETP.GT.U32.AND P0, PT, R2.reuse, R53, PT ;  /* 0x000000350200720c */ /* 0x040fe20003f04070 */
[----:B------:R-:W-:Y:S01]  /*1c70*/  @!P3 IMAD.MOV R7, RZ, RZ, -R7 ;  /* 0x000000ffff07b224 */ /* 0x000fe200078e0a07 */
[C---:B------:R-:W-:Y:S01]  /*1c80*/  ISETP.GT.U32.AND P3, PT, R2.reuse, R51, PT ;  /* 0x000000330200720c */ /* 0x040fe20003f64070 */
[----:B------:R-:W-:Y:S01]  /*1c90*/  IMAD R59, R2, R16, R59 ;  /* 0x00000010023b7224 */ /* 0x000fe200078e023b */
[----:B------:R-:W-:Y:S01]  /*1ca0*/  LOP3.LUT R16, R34, 0x7, RZ, 0xc0, !PT ;  /* 0x0000000722107812 */ /* 0x000fe200078ec0ff */
[----:B------:R-:W-:-:S02]  /*1cb0*/  IMAD.MOV R18, RZ, RZ, -R18 ;  /* 0x000000ffff127224 */ /* 0x000fc400078e0a12 */
[----:B------:R-:W-:Y:S01]  /*1cc0*/  @!P4 IMAD.MOV R45, RZ, RZ, -R45 ;  /* 0x000000ffff2dc224 */ /* 0x000fe200078e0a2d */
[C---:B------:R-:W-:Y:S01]  /*1cd0*/  ISETP.GT.U32.AND P4, PT, R2.reuse, R57, PT ;  /* 0x000000390200720c */ /* 0x040fe20003f84070 */
[--C-:B------:R-:W-:Y:S01]  /*1ce0*/  @!P5 IMAD.IADD R49, R49, 0x1, -R2.reuse ;  /* 0x000000013131d824 */ /* 0x100fe200078e0a02 */
[C---:B------:R-:W-:Y:S01]  /*1cf0*/  ISETP.GT.U32.AND P5, PT, R2.reuse, R59, PT ;  /* 0x0000003b0200720c */ /* 0x040fe20003fa4070 */
[----:B------:R-:W-:Y:S02]  /*1d00*/  IMAD R61, R2, R18, R61 ;  /* 0x00000012023d7224 */ /* 0x000fe400078e023d */
[--C-:B------:R-:W-:Y:S01]  /*1d10*/  @!P6 IMAD.IADD R55, R55, 0x1, -R2.reuse ;  /* 0x000000013737e824 */ /* 0x100fe200078e0a02 */
[----:B------:R-:W-:Y:S01]  /*1d20*/  ISETP.GE.AND P6, PT, R32, RZ, PT ;  /* 0x000000ff2000720c */ /* 0x000fe20003fc6270 */
[----:B------:R-:W-:Y:S02]  /*1d30*/  IMAD.SHL.U32 R32, R34, 0x2, RZ ;  /* 0x0000000222207824 */ /* 0x000fe400078e00ff */
[----:B------:R-:W-:Y:S01]  /*1d40*/  @!P1 IMAD.MOV R39, RZ, RZ, -R39 ;  /* 0x000000ffff279224 */ /* 0x000fe200078e0a27 */
[C---:B------:R-:W-:Y:S01]  /*1d50*/  ISETP.GT.U32.AND P1, PT, R2.reuse, R47, PT ;  /* 0x0000002f0200720c */ /* 0x040fe20003f24070 */
[--C-:B------:R-:W-:Y:S01]  /*1d60*/  @!P0 IMAD.IADD R53, R53, 0x1, -R2.reuse ;  /* 0x0000000135358824 */ /* 0x100fe200078e0a02 */
[----:B------:R-:W-:Y:S01]  /*1d70*/  ISETP.GT.U32.AND P0, PT, R2, R61, PT ;  /* 0x0000003d0200720c */ /* 0x000fe20003f04070 */
[--C-:B------:R-:W-:Y:S01]  /*1d80*/  @!P3 IMAD.IADD R51, R51, 0x1, -R2.reuse ;  /* 0x000000013333b824 */ /* 0x100fe200078e0a02 */
[----:B------:R-:W-:Y:S01]  /*1d90*/  ISETP.GE.AND P3, PT, R30, RZ, PT ;  /* 0x000000ff1e00720c */ /* 0x000fe20003f66270 */
[----:B------:R-:W-:Y:S01]  /*1da0*/  IMAD R16, R16, 0x40, R27 ;  /* 0x0000004010107824 */ /* 0x000fe200078e021b */
[----:B------:R-:W-:Y:S01]  /*1db0*/  LOP3.LUT R30, R34, 0x40, RZ, 0xc0, !PT ;  /* 0x00000040221e7812 */ /* 0x000fe200078ec0ff */
[--C-:B------:R-:W-:Y:S01]  /*1dc0*/  @!P4 IMAD.IADD R57, R57, 0x1, -R2.reuse ;  /* 0x000000013939c824 */ /* 0x100fe200078e0a02 */
[----:B------:R-:W-:Y:S01]  /*1dd0*/  LOP3.LUT R63, R32, 0x10, RZ, 0xc0, !PT ;  /* 0x00000010203f7812 */ /* 0x000fe200078ec0ff */
[----:B------:R-:W-:-:S02]  /*1de0*/  @!P5 IMAD.IADD R59, R59, 0x1, -R2 ;  /* 0x000000013b3bd824 */ /* 0x000fc400078e0a02 */
[----:B------:R-:W-:Y:S01]  /*1df0*/  @!P6 IMAD.MOV R53, RZ, RZ, -R53 ;  /* 0x000000ffff35e224 */ /* 0x000fe200078e0a35 */
[----:B------:R-:W-:Y:S01]  /*1e00*/  LEA.HI R63, R30, R63, RZ, 0x1f ;  /* 0x0000003f1e3f7211 */ /* 0x000fe200078ff8ff */
[--C-:B------:R-:W-:Y:S01]  /*1e10*/  @!P1 IMAD.IADD R47, R47, 0x1, -R2.reuse ;  /* 0x000000012f2f9824 */ /* 0x100fe200078e0a02 */
[----:B------:R-:W-:Y:S01]  /*1e20*/  ISETP.GT.U32.AND P4, PT, R2, R57, PT ;  /* 0x000000390200720c */ /* 0x000fe20003f84070 */
[--C-:B------:R-:W-:Y:S01]  /*1e30*/  @!P0 IMAD.IADD R61, R61, 0x1, -R2.reuse ;  /* 0x000000013d3d8824 */ /* 0x100fe200078e0a02 */
[----:B------:R-:W-:Y:S01]  /*1e40*/  LOP3.LUT R27, R16, R63, RZ, 0x3c, !PT ;  /* 0x0000003f101b7212 */ /* 0x000fe200078e3cff */
[----:B------:R-:W-:Y:S01]  /*1e50*/  @!P2 IMAD.MOV R47, RZ, RZ, -R47 ;  /* 0x000000ffff2fa224 */ /* 0x000fe200078e0a2f */
[----:B------:R-:W-:Y:S01]  /*1e60*/  SHF.R.S32.HI R16, RZ, 0x1f, R75 ;  /* 0x0000001fff107819 */ /* 0x000fe2000001144b */
[----:B------:R-:W-:Y:S01]  /*1e70*/  @!P3 IMAD.MOV R51, RZ, RZ, -R51 ;  /* 0x000000ffff33b224 */ /* 0x000fe200078e0a33 */
[----:B------:R-:W-:Y:S01]  /*1e80*/  ISETP.GT.U32.AND P5, PT, R2, R59, PT ;  /* 0x0000003b0200720c */ /* 0x000fe20003fa4070 */
[----:B------:R-:W-:Y:S01]  /*1e90*/  IMAD.SHL.U32 R18, R34, 0x20, RZ ;  /* 0x0000002022127824 */ /* 0x000fe200078e00ff */
[----:B------:R-:W-:Y:S01]  /*1ea0*/  ISETP.GE.AND P1, PT, R26, RZ, PT ;  /* 0x000000ff1a00720c */ /* 0x000fe20003f26270 */
[----:B---3--:R-:W-:Y:S01]  /*1eb0*/  IMAD R0, R0, UR5, RZ ;  /* 0x0000000500007c24 */ /* 0x008fe2000f8e02ff */
[----:B------:R-:W-:Y:S01]  /*1ec0*/  LEA.HI R75, R16, R75, RZ, 0x7 ;  /* 0x0000004b104b7211 */ /* 0x000fe200078f38ff */
[----:B------:R-:W0:Y:S01]  /*1ed0*/  LDCU UR5, c[0x0][0x3a0] ;  /* 0x00007400ff0577ac */ /* 0x000e220008000800 */
[----:B------:R-:W1:Y:S01]  /*1ee0*/  LDC R16, c[0x0][0x3b0] ;  /* 0x0000ec00ff107b82 */ /* 0x000e620000000800 */
[----:B------:R-:W-:Y:S01]  /*1ef0*/  ISETP.GT.U32.AND P0, PT, R2, R61, PT ;  /* 0x0000003d0200720c */ /* 0x000fe20003f04070 */
[----:B------:R-:W-:Y:S01]  /*1f00*/  @!P4 IMAD.IADD R57, R57, 0x1, -R2 ;  /* 0x000000013939c824 */ /* 0x000fe200078e0a02 */
[----:B------:R-:W-:-:S02]  /*1f10*/  ISETP.GE.AND P2, PT, R36, RZ, PT ;  /* 0x000000ff2400720c */ /* 0x000fc40003f46270 */
[----:B------:R-:W-:Y:S02]  /*1f20*/  ISETP.GE.AND P4, PT, R20, RZ, PT ;  /* 0x000000ff1400720c */ /* 0x000fe40003f86270 */
[--C-:B------:R-:W-:Y:S01]  /*1f30*/  @!P5 IMAD.IADD R59, R59, 0x1, -R2.reuse ;  /* 0x000000013b3bd824 */ /* 0x100fe200078e0a02 */
[----:B------:R-:W-:Y:S01]  /*1f40*/  ISETP.GE.AND P5, PT, R38, RZ, PT ;  /* 0x000000ff2600720c */ /* 0x000fe20003fa6270 */
[----:B------:R-:W-:Y:S01]  /*1f50*/  @!P1 IMAD.MOV R49, RZ, RZ, -R49 ;  /* 0x000000ffff319224 */ /* 0x000fe200078e0a31 */
[----:B------:R-:W-:Y:S02]  /*1f60*/  ISETP.GE.AND P1, PT, R28, RZ, PT ;  /* 0x000000ff1c00720c */ /* 0x000fe40003f26270 */
[----:B------:R-:W-:Y:S02]  /*1f70*/  LOP3.LUT R18, R18, 0x200, RZ, 0xc0, !PT ;  /* 0x0000020012127812 */ /* 0x000fe400078ec0ff */
[----:B------:R-:W-:Y:S01]  /*1f80*/  @!P0 IMAD.IADD R61, R61, 0x1, -R2 ;  /* 0x000000013d3d8824 */ /* 0x000fe200078e0a02 */
[----:B------:R-:W-:Y:S01]  /*1f90*/  ISETP.NE.AND P0, PT, R17, RZ, PT ;  /* 0x000000ff1100720c */ /* 0x000fe20003f05270 */
[----:B------:R-:W-:Y:S01]  /*1fa0*/  @!P2 IMAD.MOV R55, RZ, RZ, -R55 ;  /* 0x000000ffff37a224 */ /* 0x000fe200078e0a37 */
[----:B------:R-:W-:Y:S01]  /*1fb0*/  LOP3.LUT R2, RZ, R17, RZ, 0x33, !PT ;  /* 0x00000011ff027212 */ /* 0x000fe200078e33ff */
[----:B------:R-:W-:Y:S01]  /*1fc0*/  @!P4 IMAD.MOV R57, RZ, RZ, -R57 ;  /* 0x000000ffff39c224 */ /* 0x000fe200078e0a39 */
[----:B------:R-:W-:-:S02]  /*1fd0*/  IADD3 R27, PT, PT, R27, UR4, R18 ;  /* 0x000000041b1b7c10 */ /* 0x000fc4000fffe012 */
[C---:B------:R-:W-:Y:S01]  /*1fe0*/  SEL R8, R2.reuse, R8, !P0 ;  /* 0x0000000802087207 */ /* 0x040fe20004000000 */
[----:B------:R-:W-:Y:S01]  /*1ff0*/  @!P5 IMAD.MOV R59, RZ, RZ, -R59 ;  /* 0x000000ffff3bd224 */ /* 0x000fe200078e0a3b */
[C---:B------:R-:W-:Y:S01]  /*2000*/  SEL R15, R2.reuse, R15, !P0 ;  /* 0x0000000f020f7207 */ /* 0x040fe20004000000 */
[----:B------:R-:W-:Y:S01]  /*2010*/  @!P1 IMAD.MOV R61, RZ, RZ, -R61 ;  /* 0x000000ffff3d9224 */ /* 0x000fe200078e0a3d */
[----:B------:R-:W-:Y:S01]  /*2020*/  SEL R3, R2, R3, !P0 ;  /* 0x0000000302037207 */ /* 0x000fe20004000000 */
[----:B-1----:R-:W-:Y:S01]  /*2030*/  IMAD R8, R8, R16, RZ ;  /* 0x0000001008087224 */ /* 0x002fe200078e02ff */
[C---:B------:R-:W-:Y:S01]  /*2040*/  SEL R4, R2.reuse, R4, !P0 ;  /* 0x0000000402047207 */ /* 0x040fe20004000000 */
[-C--:B------:R-:W-:Y:S01]  /*2050*/  IMAD R15, R15, R16.reuse, RZ ;  /* 0x000000100f0f7224 */ /* 0x080fe200078e02ff */
[C---:B------:R-:W-:Y:S01]  /*2060*/  SEL R5, R2.reuse, R5, !P0 ;  /* 0x0000000502057207 */ /* 0x040fe20004000000 */
[----:B------:R-:W-:Y:S01]  /*2070*/  IMAD R108, R3, R16, RZ ;  /* 0x00000010036c7224 */ /* 0x000fe200078e02ff */
[----:B------:R-:W-:Y:S01]  /*2080*/  SEL R6, R2, R6, !P0 ;  /* 0x0000000602067207 */ /* 0x000fe20004000000 */
        /* <DEDUP_REMOVED lines=14> */
[-C--:B------:R-:W-:Y:S01]  /*2170*/  IMAD R13, R13, R16.reuse, RZ ;  /* 0x000000100d0d7224 */ /* 0x080fe200078e02ff */
[----:B------:R-:W-:Y:S01]  /*2180*/  SEL R21, R2, R21, !P0 ;  /* 0x0000001502157207 */ /* 0x000fe20004000000 */
[-C--:B------:R-:W-:Y:S01]  /*2190*/  IMAD R14, R14, R16.reuse, RZ ;  /* 0x000000100e0e7224 */ /* 0x080fe200078e02ff */
[C---:B------:R-:W-:Y:S01]  /*21a0*/  SEL R23, R2.reuse, R23, !P0 ;  /* 0x0000001702177207 */ /* 0x040fe20004000000 */
        /* <DEDUP_REMOVED lines=33> */
[----:B------:R-:W-:Y:S01]  /*23c0*/  SEL R2, R2, R61, !P0 ;  /* 0x0000003d02027207 */ /* 0x000fe20004000000 */
[----:B------:R-:W-:Y:S01]  /*23d0*/  IMAD R57, R57, R16, RZ ;  /* 0x0000001039397224 */ /* 0x000fe200078e02ff */
[----:B------:R-:W-:Y:S01]  /*23e0*/  LEA R123, P1, R8, R78, 0x1 ;  /* 0x0000004e087b7211 */ /* 0x000fe200078208ff */
[----:B------:R-:W-:Y:S01]  /*23f0*/  IMAD R59, R59, R16, RZ ;  /* 0x000000103b3b7224 */ /* 0x000fe200078e02ff */
[----:B------:R-:W-:Y:S01]  /*2400*/  LEA R109, P5, R108, R78, 0x1 ;  /* 0x0000004e6c6d7211 */ /* 0x000fe200078a08ff */
[----:B------:R-:W-:Y:S01]  /*2410*/  IMAD R16, R2, R16, RZ ;  /* 0x0000001002107224 */ /* 0x000fe200078e02ff */
[----:B------:R-:W-:Y:S01]  /*2420*/  LEA.HI.X.SX32 R122, R8, R79, 0x1, P1 ;  /* 0x0000004f087a7211 */ /* 0x000fe200008f0eff */
[----:B------:R-:W1:Y:S01]  /*2430*/  LDC.64 R2, c[0x0][0x380] ;  /* 0x0000e000ff027b82 */ /* 0x000e620000000a00 */
[----:B------:R-:W-:-:S02]  /*2440*/  LEA R136, P1, R15, R78, 0x1 ;  /* 0x0000004e0f887211 */ /* 0x000fc400078208ff */
[-C--:B------:R-:W-:Y:S02]  /*2450*/  LEA R115, P4, R4, R78.reuse, 0x1 ;  /* 0x0000004e04737211 */ /* 0x080fe400078808ff */
[-C--:B------:R-:W-:Y:S02]  /*2460*/  LEA R113, P3, R5, R78.reuse, 0x1 ;  /* 0x0000004e05717211 */ /* 0x080fe400078608ff */
[-C--:B------:R-:W-:Y:S02]  /*2470*/  LEA R125, P2, R6, R78.reuse, 0x1 ;  /* 0x0000004e067d7211 */ /* 0x080fe400078408ff */
[-C--:B------:R-:W-:Y:S02]  /*2480*/  LEA.HI.X.SX32 R77, R15, R79.reuse, 0x1, P1 ;  /* 0x0000004f0f4d7211 */ /* 0x080fe400008f0eff */
[----:B------:R-:W-:Y:S02]  /*2490*/  LEA R107, P1, R37, R78, 0x1 ;  /* 0x0000004e256b7211 */ /* 0x000fe400078208ff */
[----:B------:R-:W-:-:S02]  /*24a0*/  LEA.HI.X.SX32 R108, R108, R79, 0x1, P5 ;  /* 0x0000004f6c6c7211 */ /* 0x000fc400028f0eff */
[-C--:B------:R-:W-:Y:S02]  /*24b0*/  LEA.HI.X.SX32 R114, R4, R79.reuse, 0x1, P4 ;  /* 0x0000004f04727211 */ /* 0x080fe400020f0eff */
[----:B------:R-:W-:Y:S02]  /*24c0*/  LEA.HI.X.SX32 R112, R5, R79, 0x1, P3 ;  /* 0x0000004f05707211 */ /* 0x000fe400018f0eff */
[-C--:B------:R-:W-:Y:S02]  /*24d0*/  LEA R121, P0, R9, R78.reuse, 0x1 ;  /* 0x0000004e09797211 */ /* 0x080fe400078008ff */
[-C--:B------:R-:W-:Y:S02]  /*24e0*/  LEA R119, P6, R10, R78.reuse, 0x1 ;  /* 0x0000004e0a777211 */ /* 0x080fe400078c08ff */
[-C--:B------:R-:W-:Y:S02]  /*24f0*/  LEA R131, P5, R11, R78.reuse, 0x1 ;  /* 0x0000004e0b837211 */ /* 0x080fe400078a08ff */
[----:B------:R-:W-:-:S02]  /*2500*/  LEA R129, P4, R12, R78, 0x1 ;  /* 0x0000004e0c817211 */ /* 0x000fc400078808ff */
[-C--:B------:R-:W-:Y:S02]  /*2510*/  LEA R135, P3, R13, R78.reuse, 0x1 ;  /* 0x0000004e0d877211 */ /* 0x080fe400078608ff */
[-C--:B------:R-:W-:Y:S02]  /*2520*/  LEA.HI.X.SX32 R124, R6, R79.reuse, 0x1, P2 ;  /* 0x0000004f067c7211 */ /* 0x080fe400010f0eff */
[----:B------:R-:W-:Y:S02]  /*2530*/  LEA R138, P2, R14, R78, 0x1 ;  /* 0x0000004e0e8a7211 */ /* 0x000fe400078408ff */
[-C--:B------:R-:W-:Y:S02]  /*2540*/  LEA.HI.X.SX32 R106, R37, R79.reuse, 0x1, P1 ;  /* 0x0000004f256a7211 */ /* 0x080fe400008f0eff */
[----:B------:R-:W2:Y:S01]  /*2550*/  LDC R37, c[0x0][0x3a8] ;  /* 0x0000ea00ff257b82 */ /* 0x000ea20000000800 */
[-C--:B------:R-:W-:Y:S02]  /*2560*/  LEA.HI.X.SX32 R120, R9, R79.reuse, 0x1, P0 ;  /* 0x0000004f09787211 */ /* 0x080fe400000f0eff */
[----:B------:R-:W-:-:S02]  /*2570*/  LEA.HI.X.SX32 R118, R10, R79, 0x1, P6 ;  /* 0x0000004f0a767211 */ /* 0x000fc400030f0eff */
[-C--:B------:R-:W-:Y:S02]  /*2580*/  LEA.HI.X.SX32 R130, R11, R79.reuse, 0x1, P5 ;  /* 0x0000004f0b827211 */ /* 0x080fe400028f0eff */
[-C--:B------:R-:W-:Y:S02]  /*2590*/  LEA.HI.X.SX32 R128, R12, R79.reuse, 0x1, P4 ;  /* 0x0000004f0c807211 */ /* 0x080fe400020f0eff */
[----:B------:R-:W-:Y:S02]  /*25a0*/  LEA.HI.X.SX32 R134, R13, R79, 0x1, P3 ;  /* 0x0000004f0d867211 */ /* 0x000fe400018f0eff */
[-C--:B------:R-:W-:Y:S02]  /*25b0*/  LEA R139, P0, R19, R78.reuse, 0x1 ;  /* 0x0000004e138b7211 */ /* 0x080fe400078008ff */
[-C--:B------:R-:W-:Y:S02]  /*25c0*/  LEA R142, P6, R21, R78.reuse, 0x1 ;  /* 0x0000004e158e7211 */ /* 0x080fe400078c08ff */
[----:B------:R-:W-:-:S02]  /*25d0*/  LEA R132, P5, R23, R78, 0x1 ;  /* 0x0000004e17847211 */ /* 0x000fc400078a08ff */
[-C--:B------:R-:W-:Y:S02]  /*25e0*/  LEA R127, P4, R25, R78.reuse, 0x1 ;  /* 0x0000004e197f7211 */ /* 0x080fe400078808ff */
[-C--:B------:R-:W-:Y:S02]  /*25f0*/  LEA R117, P3, R31, R78.reuse, 0x1 ;  /* 0x0000004e1f757211 */ /* 0x080fe400078608ff */
[----:B------:R-:W-:Y:S02]  /*2600*/  LEA.HI.X.SX32 R137, R14, R79, 0x1, P2 ;  /* 0x0000004f0e897211 */ /* 0x000fe400010f0eff */
[-C--:B------:R-:W-:Y:S01]  /*2610*/  LEA R111, P2, R35, R78.reuse, 0x1 ;  /* 0x0000004e236f7211 */ /* 0x080fe200078408ff */
[----:B--2---:R-:W-:Y:S01]  /*2620*/  IMAD R71, R71, R37, RZ ;  /* 0x0000002547477224 */ /* 0x004fe200078e02ff */
[----:B------:R-:W-:Y:S01]  /*2630*/  LEA.HI.X.SX32 R140, R19, R79, 0x1, P0 ;  /* 0x0000004f138c7211 */ /* 0x000fe200000f0eff */
[----:B------:R-:W-:Y:S01]  /*2640*/  IMAD R24, R24, R37, RZ ;  /* 0x0000002518187224 */ /* 0x000fe200078e02ff */
[----:B------:R-:W-:Y:S01]  /*2650*/  LEA.HI.X.SX32 R143, R21, R79, 0x1, P6 ;  /* 0x0000004f158f7211 */ /* 0x000fe200030f0eff */
[----:B------:R-:W-:Y:S01]  /*2660*/  IMAD R22, R22, R37, RZ ;  /* 0x0000002516167224 */ /* 0x000fe200078e02ff */
[----:B------:R-:W-:Y:S01]  /*2670*/  LEA.HI.X.SX32 R133, R23, R79, 0x1, P5 ;  /* 0x0000004f17857211 */ /* 0x000fe200028f0eff */
[----:B------:R-:W-:Y:S01]  /*2680*/  IMAD R74, R74, R37, RZ ;  /* 0x000000254a4a7224 */ /* 0x000fe200078e02ff */
[----:B------:R-:W-:Y:S01]  /*2690*/  LEA.HI.X.SX32 R126, R25, R79, 0x1, P4 ;  /* 0x0000004f197e7211 */ /* 0x000fe200020f0eff */
[----:B------:R-:W-:Y:S01]  /*26a0*/  IMAD R73, R73, R37, RZ ;  /* 0x0000002549497224 */ /* 0x000fe200078e02ff */
[----:B------:R-:W-:Y:S01]  /*26b0*/  LEA.HI.X.SX32 R116, R31, R79, 0x1, P3 ;  /* 0x0000004f1f747211 */ /* 0x000fe200018f0eff */
[----:B------:R-:W-:Y:S01]  /*26c0*/  IMAD.SHL.U32 R31, R34, 0x40, RZ ;  /* 0x00000040221f7824 */ /* 0x000fe200078e00ff */
[-C--:B------:R-:W-:Y:S01]  /*26d0*/  LEA R105, P0, R39, R78.reuse, 0x1 ;  /* 0x0000004e27697211 */ /* 0x080fe200078008ff */
[----:B------:R-:W-:Y:S01]  /*26e0*/  IMAD R72, R72, R37, RZ ;  /* 0x0000002548487224 */ /* 0x000fe200078e02ff */
[-C--:B------:R-:W-:Y:S01]  /*26f0*/  LEA R103, P6, R41, R78.reuse, 0x1 ;  /* 0x0000004e29677211 */ /* 0x080fe200078c08ff */
[----:B------:R-:W-:Y:S01]  /*2700*/  IMAD.SHL.U32 R68, R37, 0x80, RZ ;  /* 0x0000008025447824 */ /* 0x000fe200078e00ff */
[----:B------:R-:W-:-:S02]  /*2710*/  LEA R101, P5, R7, R78, 0x1 ;  /* 0x0000004e07657211 */ /* 0x000fc400078a08ff */
[-C--:B------:R-:W-:Y:S02]  /*2720*/  LEA R99, P4, R43, R78.reuse, 0x1 ;  /* 0x0000004e2b637211 */ /* 0x080fe400078808ff */
[-C--:B------:R-:W-:Y:S02]  /*2730*/  LEA R95, P3, R45, R78.reuse, 0x1 ;  /* 0x0000004e2d5f7211 */ /* 0x080fe400078608ff */
[-C--:B------:R-:W-:Y:S02]  /*2740*/  LEA.HI.X.SX32 R110, R35, R79.reuse, 0x1, P2 ;  /* 0x0000004f236e7211 */ /* 0x080fe400010f0eff */
[-C--:B------:R-:W-:Y:S02]  /*2750*/  LEA R93, P2, R47, R78.reuse, 0x1 ;  /* 0x0000004e2f5d7211 */ /* 0x080fe400078408ff */
[----:B------:R-:W-:Y:S02]  /*2760*/  LEA R91, P1, R49, R78, 0x1 ;  /* 0x0000004e315b7211 */ /* 0x000fe400078208ff */
[----:B------:R-:W-:-:S02]  /*2770*/  LEA.HI.X.SX32 R104, R39, R79, 0x1, P0 ;  /* 0x0000004f27687211 */ /* 0x000fc400000f0eff */
[-C--:B------:R-:W-:Y:S02]  /*2780*/  LEA.HI.X.SX32 R102, R41, R79.reuse, 0x1, P6 ;  /* 0x0000004f29667211 */ /* 0x080fe400030f0eff */
[-C--:B------:R-:W-:Y:S02]  /*2790*/  LEA.HI.X.SX32 R100, R7, R79.reuse, 0x1, P5 ;  /* 0x0000004f07647211 */ /* 0x080fe400028f0eff */
[-C--:B------:R-:W-:Y:S02]  /*27a0*/  LEA.HI.X.SX32 R98, R43, R79.reuse, 0x1, P4 ;  /* 0x0000004f2b627211 */ /* 0x080fe400020f0eff */
[----:B------:R-:W-:Y:S02]  /*27b0*/  LEA.HI.X.SX32 R94, R45, R79, 0x1, P3 ;  /* 0x0000004f2d5e7211 */ /* 0x000fe400018f0eff */
[----:B------:R-:W-:Y:S02]  /*27c0*/  CS2R R44, SRZ ;  /* 0x00000000002c7805 */ /* 0x000fe4000001ff00 */
[----:B------:R-:W-:-:S02]  /*27d0*/  LEA R89, P0, R51, R78, 0x1 ;  /* 0x0000004e33597211 */ /* 0x000fc400078008ff */
[-C--:B------:R-:W-:Y:S02]  /*27e0*/  LEA R86, P6, R53, R78.reuse, 0x1 ;  /* 0x0000004e35567211 */ /* 0x080fe400078c08ff */
[-C--:B------:R-:W-:Y:S02]  /*27f0*/  LEA R84, P5, R55, R78.reuse, 0x1 ;  /* 0x0000004e37547211 */ /* 0x080fe400078a08ff */
[-C--:B------:R-:W-:Y:S02]  /*2800*/  LEA R83, P4, R57, R78.reuse, 0x1 ;  /* 0x0000004e39537211 */ /* 0x080fe400078808ff */
[----:B------:R-:W-:Y:S02]  /*2810*/  LEA R80, P3, R59, R78, 0x1 ;  /* 0x0000004e3b507211 */ /* 0x000fe400078608ff */
[----:B------:R-:W-:Y:S02]  /*2820*/  LEA.HI.X.SX32 R92, R47, R79, 0x1, P2 ;  /* 0x0000004f2f5c7211 */ /* 0x000fe400010f0eff */
[----:B------:R-:W-:-:S02]  /*2830*/  CS2R R46, SRZ ;  /* 0x00000000002e7805 */ /* 0x000fc4000001ff00 */
[-C--:B------:R-:W-:Y:S02]  /*2840*/  LEA.HI.X.SX32 R90, R49, R79.reuse, 0x1, P1 ;  /* 0x0000004f315a7211 */ /* 0x080fe400008f0eff */
[----:B------:R-:W-:Y:S02]  /*2850*/  LEA R78, P2, R16, R78, 0x1 ;  /* 0x0000004e104e7211 */ /* 0x000fe400078408ff */
[----:B-1----:R-:W-:Y:S02]  /*2860*/  LEA R96, P1, R0, R2, 0x1 ;  /* 0x0000000200607211 */ /* 0x002fe400078208ff */
[-C--:B------:R-:W-:Y:S02]  /*2870*/  LEA.HI.X.SX32 R88, R51, R79.reuse, 0x1, P0 ;  /* 0x0000004f33587211 */ /* 0x080fe400000f0eff */
[-C--:B------:R-:W-:Y:S02]  /*2880*/  LEA.HI.X.SX32 R87, R53, R79.reuse, 0x1, P6 ;  /* 0x0000004f35577211 */ /* 0x080fe400030f0eff */
[----:B------:R-:W-:-:S02]  /*2890*/  LEA.HI.X.SX32 R85, R55, R79, 0x1, P5 ;  /* 0x0000004f37557211 */ /* 0x000fc400028f0eff */
[-C--:B------:R-:W-:Y:S02]  /*28a0*/  LEA.HI.X.SX32 R82, R57, R79.reuse, 0x1, P4 ;  /* 0x0000004f39527211 */ /* 0x080fe400020f0eff */
[-C--:B------:R-:W-:Y:S02]  /*28b0*/  LEA.HI.X.SX32 R81, R59, R79.reuse, 0x1, P3 ;  /* 0x0000004f3b517211 */ /* 0x080fe400018f0eff */
[----:B------:R-:W-:Y:S02]  /*28c0*/  LEA.HI.X.SX32 R79, R16, R79, 0x1, P2 ;  /* 0x0000004f104f7211 */ /* 0x000fe400010f0eff */
[----:B------:R-:W-:Y:S02]  /*28d0*/  LEA.HI.X.SX32 R97, R0, R3, 0x1, P1 ;  /* 0x0000000300617211 */ /* 0x000fe400008f0eff */
[C---:B------:R-:W-:Y:S02]  /*28e0*/  LOP3.LUT R26, R70.reuse, 0x78, RZ, 0xfc, !PT ;  /* 0x00000078461a7812 */ /* 0x040fe400078efcff */
[----:B------:R-:W-:-:S02]  /*28f0*/  LOP3.LUT R25, R70, 0x74, RZ, 0xfc, !PT ;  /* 0x0000007446197812 */ /* 0x000fc400078efcff */
[----:B------:R-:W-:Y:S01]  /*2900*/  LOP3.LUT R23, R70, 0x6c, RZ, 0xfc, !PT ;  /* 0x0000006c46177812 */ /* 0x000fe200078efcff */
[-C--:B------:R-:W-:Y:S01]  /*2910*/  IMAD R26, R26, R37.reuse, RZ ;  /* 0x000000251a1a7224 */ /* 0x080fe200078e02ff */
[C---:B------:R-:W-:Y:S01]  /*2920*/  LOP3.LUT R21, R70.reuse, 0x64, RZ, 0xfc, !PT ;  /* 0x0000006446157812 */ /* 0x040fe200078efcff */
[-C--:B------:R-:W-:Y:S01]  /*2930*/  IMAD R25, R25, R37.reuse, RZ ;  /* 0x0000002519197224 */ /* 0x080fe200078e02ff */
[C---:B------:R-:W-:Y:S01]  /*2940*/  LOP3.LUT R20, R70.reuse, 0x60, RZ, 0xfc, !PT ;  /* 0x0000006046147812 */ /* 0x040fe200078efcff */
[-C--:B------:R-:W-:Y:S01]  /*2950*/  IMAD R23, R23, R37.reuse, RZ ;  /* 0x0000002517177224 */ /* 0x080fe200078e02ff */
[C---:B------:R-:W-:Y:S01]  /*2960*/  LOP3.LUT R19, R70.reuse, 0x58, RZ, 0xfc, !PT ;  /* 0x0000005846137812 */ /* 0x040fe200078efcff */
[-C--:B------:R-:W-:Y:S01]  /*2970*/  IMAD R21, R21, R37.reuse, RZ ;  /* 0x0000002515157224 */ /* 0x080fe200078e02ff */
[----:B------:R-:W-:Y:S01]  /*2980*/  LOP3.LUT R18, R70, 0x54, RZ, 0xfc, !PT ;  /* 0x0000005446127812 */ /* 0x000fe200078efcff */
        /* <DEDUP_REMOVED lines=37> */
[----:B------:R-:W-:Y:S01]  /*2be0*/  SHF.R.S32.HI R75, RZ, 0x7, R75 ;  /* 0x00000007ff4b7819 */ /* 0x000fe2000001144b */
[----:B------:R-:W-:-:S02]  /*2bf0*/  IMAD R0, R0, R37, RZ ;  /* 0x0000002500007224 */ /* 0x000fc400078e02ff */
[-C--:B------:R-:W-:Y:S02]  /*2c00*/  IMAD R70, R70, R37.reuse, RZ ;  /* 0x0000002546467224 */ /* 0x080fe400078e02ff */
[----:B0-----:R-:W-:-:S07]  /*2c10*/  IMAD R35, R35, R37, RZ ;  /* 0x0000002523237224 */ /* 0x001fce00078e02ff */
.L_x_1:
[----:B------:R-:W-:Y:S01]  /*2c20*/  SHF.R.U32.HI R36, RZ, 0x5, R34 ;  /* 0x00000005ff247819 */ /* 0x000fe20000011622 */
[----:B------:R-:W-:Y:S01]  /*2c30*/  IMAD.WIDE R38, R70, 0x2, R96 ;  /* 0x0000000246267825 */ /* 0x000fe200078e0260 */
[----:B------:R-:W-:Y:S02]  /*2c40*/  PRMT R37, RZ, 0x7610, R37 ;  /* 0x00007610ff257816 */ /* 0x000fe40000000025 */
[----:B------:R-:W-:-:S04]  /*2c50*/  SGXT.U32 R36, R36, 0x2 ;  /* 0x000000022424781a */ /* 0x000fc80000000000 */
[C---:B------:R-:W-:Y:S02]  /*2c60*/  ISETP.GE.AND P0, PT, R36.reuse, UR5, PT ;  /* 0x0000000524007c0c */ /* 0x040fe4000bf06270 */
[C---:B------:R-:W-:Y:S02]  /*2c70*/  LOP3.LUT R40, R36.reuse, 0x8, RZ, 0xfc, !PT ;  /* 0x0000000824287812 */ /* 0x040fe400078efcff */
[----:B------:R-:W-:Y:S02]  /*2c80*/  LOP3.LUT R42, R36, 0x10, RZ, 0xfc, !PT ;  /* 0x00000010242a7812 */ /* 0x000fe400078efcff */
[----:B------:R-:W-:Y:S01]  /*2c90*/  ISETP.GE.AND P1, PT, R40, UR5, PT ;  /* 0x0000000528007c0c */ /* 0x000fe2000bf26270 */
[----:B------:R-:W-:-:S06]  /*2ca0*/  IMAD.WIDE R40, R0, 0x2, R96 ;  /* 0x0000000200287825 */ /* 0x000fcc00078e0260 */
[----:B------:R0:W2:Y:S01]  /*2cb0*/  @!P0 LDG.E.U16 R37, desc[UR6][R38.64] ;  /* 0x0000000626258981 */ /* 0x0000a2000c1e1500 */
[----:B------:R-:W-:Y:S02]  /*2cc0*/  ISETP.GE.AND P0, PT, R42, UR5, PT ;  /* 0x000000052a007c0c */ /* 0x000fe4000bf06270 */
[----:B------:R-:W-:Y:S02]  /*2cd0*/  LOP3.LUT R42, R36, 0x18, RZ, 0xfc, !PT ;  /* 0x00000018242a7812 */ /* 0x000fe400078efcff */
[----:B0-----:R-:W-:Y:S02]  /*2ce0*/  PRMT R38, RZ, 0x7610, R38 ;  /* 0x00007610ff267816 */ /* 0x001fe40000000026 */
[----:B------:R-:W-:-:S04]  /*2cf0*/  PRMT R146, RZ, 0x7610, R146 ;  /* 0x00007610ff927816 */ /* 0x000fc80000000092 */
[----:B------:R0:W3:Y:S01]  /*2d00*/  @!P1 LDG.E.U16 R38, desc[UR6][R40.64] ;  /* 0x0000000628269981 */ /* 0x0000e2000c1e1500 */
[----:B------:R-:W-:Y:S02]  /*2d10*/  ISETP.GE.AND P1, PT, R42, UR5, PT ;  /* 0x000000052a007c0c */ /* 0x000fe4000bf26270 */
[----:B------:R-:W-:Y:S01]  /*2d20*/  LOP3.LUT R39, R36, 0x20, RZ, 0xfc, !PT ;  /* 0x0000002024277812 */ /* 0x000fe200078efcff */
[----:B0-----:R-:W-:Y:S01]  /*2d30*/  IMAD.WIDE R40, R3, 0x2, R96 ;  /* 0x0000000203287825 */ /* 0x001fe200078e0260 */
[----:B------:R-:W-:-:S04]  /*2d40*/  PRMT R43, RZ, 0x7610, R43 ;  /* 0x00007610ff2b7816 */ /* 0x000fc8000000002b */
[----:B------:R0:W4:Y:S01]  /*2d50*/  @!P0 LDG.E.U16 R146, desc[UR6][R40.64] ;  /* 0x0000000628928981 */ /* 0x000122000c1e1500 */
[----:B------:R-:W-:Y:S02]  /*2d60*/  ISETP.GE.AND P0, PT, R39, UR5, PT ;  /* 0x0000000527007c0c */ /* 0x000fe4000bf06270 */
[----:B------:R-:W-:Y:S02]  /*2d70*/  LOP3.LUT R39, R36, 0x28, RZ, 0xfc, !PT ;  /* 0x0000002824277812 */ /* 0x000fe400078efcff */
[----:B------:R-:W-:Y:S01]  /*2d80*/  PRMT R150, RZ, 0x7610, R150 ;  /* 0x00007610ff967816 */ /* 0x000fe20000000096 */
[----:B0-----:R-:W-:-:S05]  /*2d90*/  IMAD.WIDE R40, R5, 0x2, R96 ;  /* 0x0000000205287825 */ /* 0x001fca00078e0260 */
[----:B------:R0:W5:Y:S01]  /*2da0*/  @!P1 LDG.E.U16 R43, desc[UR6][R40.64] ;  /* 0x00000006282b9981 */ /* 0x000162000c1e1500 */
[----:B------:R-:W-:Y:S02]  /*2db0*/  ISETP.GE.AND P1, PT, R39, UR5, PT ;  /* 0x0000000527007c0c */ /* 0x000fe4000bf26270 */
[----:B------:R-:W-:Y:S01]  /*2dc0*/  LOP3.LUT R39, R36, 0x30, RZ, 0xfc, !PT ;  /* 0x0000003024277812 */ /* 0x000fe200078efcff */
[----:B0-----:R-:W-:Y:S01]  /*2dd0*/  IMAD.WIDE R40, R6, 0x2, R96 ;  /* 0x0000000206287825 */ /* 0x001fe200078e0260 */
[----:B------:R-:W-:-:S04]  /*2de0*/  PRMT R152, RZ, 0x7610, R152 ;  /* 0x00007610ff987816 */ /* 0x000fc80000000098 */
[----:B------:R0:W2:Y:S01]  /*2df0*/  @!P0 LDG.E.U16 R150, desc[UR6][R40.64] ;  /* 0x0000000628968981 */ /* 0x0000a2000c1e1500 */
[----:B------:R-:W-:Y:S02]  /*2e00*/  ISETP.GE.AND P0, PT, R39, UR5, PT ;  /* 0x0000000527007c0c */ /* 0x000fe4000bf06270 */
[----:B------:R-:W-:Y:S02]  /*2e10*/  LOP3.LUT R39, R36, 0x38, RZ, 0xfc, !PT ;  /* 0x0000003824277812 */ /* 0x000fe400078efcff */
[----:B------:R-:W-:Y:S01]  /*2e20*/  PRMT R153, RZ, 0x7610, R153 ;  /* 0x00007610ff997816 */ /* 0x000fe20000000099 */
[----:B0-----:R-:W-:-:S05]  /*2e30*/  IMAD.WIDE R40, R8, 0x2, R96 ;  /* 0x0000000208287825 */ /* 0x001fca00078e0260 */
[----:B------:R0:W2:Y:S01]  /*2e40*/  @!P1 LDG.E.U16 R152, desc[UR6][R40.64] ;  /* 0x0000000628989981 */ /* 0x0000a2000c1e1500 */
        /* <DEDUP_REMOVED lines=38> */
[----:B0-----:R-:W-:Y:S01]  /*30b0*/  IMAD.WIDE R40, R22, 0x2, R96 ;  /* 0x0000000216287825 */ /* 0x001fe200078e0260 */
[----:B------:R-:W-:-:S04]  /*30c0*/  ISETP.GE.AND P2, PT, R39, UR5, PT ;  /* 0x0000000527007c0c */ /* 0x000fc8000bf46270 */
[----:B------:R0:W2:Y:S01]  /*30d0*/  @!P1 LDG.E.U16 R141, desc[UR6][R40.64] ;  /* 0x00000006288d9981 */ /* 0x0000a2000c1e1500 */
[----:B------:R-:W-:Y:S02]  /*30e0*/  LOP3.LUT R39, R36, 0x4, RZ, 0xfc, !PT ;  /* 0x0000000424277812 */ /* 0x000fe400078efcff */
[----:B------:R-:W-:Y:S01]  /*30f0*/  PRMT R151, RZ, 0x7610, R151 ;  /* 0x00007610ff977816 */ /* 0x000fe20000000097 */
[----:B0-----:R-:W-:Y:S01]  /*3100*/  IMAD.WIDE R40, R24, 0x2, R96 ;  /* 0x0000000218287825 */ /* 0x001fe200078e0260 */
[----:B------:R-:W-:-:S04]  /*3110*/  LOP3.LUT R42, R36, 0xc, RZ, 0xfc, !PT ;  /* 0x0000000c242a7812 */ /* 0x000fc800078efcff */
[----:B------:R0:W3:Y:S01]  /*3120*/  @!P0 LDG.E.U16 R144, desc[UR6][R40.64] ;  /* 0x0000000628908981 */ /* 0x0000e2000c1e1500 */
[----:B------:R-:W-:Y:S02]  /*3130*/  ISETP.GE.AND P0, PT, R39, UR5, PT ;  /* 0x0000000527007c0c */ /* 0x000fe4000bf06270 */
[----:B------:R-:W-:Y:S02]  /*3140*/  ISETP.GE.AND P1, PT, R42, UR5, PT ;  /* 0x000000052a007c0c */ /* 0x000fe4000bf26270 */
[----:B------:R-:W-:Y:S01]  /*3150*/  PRMT R149, RZ, 0x7610, R149 ;  /* 0x00007610ff957816 */ /* 0x000fe20000000095 */
[----:B0-----:R-:W-:Y:S01]  /*3160*/  IMAD.WIDE R40, R26, 0x2, R96 ;  /* 0x000000021a287825 */ /* 0x001fe200078e0260 */
[----:B------:R-:W-:-:S04]  /*3170*/  LEA.HI R50, R34, 0x1c, RZ, 0x1b ;  /* 0x0000001c22327811 */ /* 0x000fc800078fd8ff */
[----:B------:R0:W4:Y:S01]  /*3180*/  @!P2 LDG.E.U16 R151, desc[UR6][R40.64] ;  /* 0x000000062897a981 */ /* 0x000122000c1e1500 */
[----:B------:R-:W-:Y:S01]  /*3190*/  LOP3.LUT R39, R36, 0x14, RZ, 0xfc, !PT ;  /* 0x0000001424277812 */ /* 0x000fe200078efcff */
[----:B------:R-:W-:Y:S01]  /*31a0*/  IMAD.WIDE R48, R2, 0x2, R96 ;  /* 0x0000000202307825 */ /* 0x000fe200078e0260 */
[----:B------:R-:W-:Y:S02]  /*31b0*/  LEA.HI R42, R34, 0x3c, RZ, 0x1b ;  /* 0x0000003c222a7811 */ /* 0x000fe400078fd8ff */
[----:B------:R-:W-:Y:S02]  /*31c0*/  PRMT R148, RZ, 0x7610, R148 ;  /* 0x00007610ff947816 */ /* 0x000fe40000000094 */
[----:B------:R-:W-:Y:S02]  /*31d0*/  ISETP.GE.AND P2, PT, R50, UR5, PT ;  /* 0x0000000532007c0c */ /* 0x000fe4000bf46270 */
[----:B------:R-:W-:Y:S01]  /*31e0*/  ISETP.GE.AND P3, PT, R42, UR5, PT ;  /* 0x000000052a007c0c */ /* 0x000fe2000bf66270 */
[----:B0-----:R-:W-:Y:S01]  /*31f0*/  IMAD.WIDE R40, R35, 0x2, R96 ;  /* 0x0000000223287825 */ /* 0x001fe200078e0260 */
[----:B------:R0:W5:Y:S04]  /*3200*/  @!P1 LDG.E.U16 R148, desc[UR6][R48.64] ;  /* 0x0000000630949981 */ /* 0x000168000c1e1500 */
[----:B------:R1:W5:Y:S01]  /*3210*/  @!P0 LDG.E.U16 R149, desc[UR6][R40.64] ;  /* 0x0000000628958981 */ /* 0x000362000c1e1500 */
[----:B------:R-:W-:-:S02]  /*3220*/  ISETP.GE.AND P0, PT, R39, UR5, PT ;  /* 0x0000000527007c0c */ /* 0x000fc4000bf06270 */
[C---:B------:R-:W-:Y:S02]  /*3230*/  LEA.HI R39, R34.reuse, 0x5c, RZ, 0x1b ;  /* 0x0000005c22277811 */ /* 0x040fe400078fd8ff */
[----:B------:R-:W-:Y:S01]  /*3240*/  LEA.HI R42, R34, 0x7c, RZ, 0x1b ;  /* 0x0000007c222a7811 */ /* 0x000fe200078fd8ff */
[----:B------:R-:W-:Y:S01]  /*3250*/  IMAD.WIDE R50, R71, 0x2, R96 ;  /* 0x0000000247327825 */ /* 0x000fe200078e0260 */
[----:B0-----:R-:W-:Y:S02]  /*3260*/  PRMT R48, RZ, 0x7610, R48 ;  /* 0x00007610ff307816 */ /* 0x001fe40000000030 */
[----:B------:R-:W-:Y:S01]  /*3270*/  ISETP.GE.AND P1, PT, R39, UR5, PT ;  /* 0x0000000527007c0c */ /* 0x000fe2000bf26270 */
[----:B-1----:R-:W-:Y:S01]  /*3280*/  IMAD.WIDE R40, R4, 0x2, R96 ;  /* 0x0000000204287825 */ /* 0x002fe200078e0260 */
[----:B------:R-:W-:Y:S02]  /*3290*/  PRMT R147, RZ, 0x7610, R147 ;  /* 0x00007610ff937816 */ /* 0x000fe40000000093 */
[----:B------:R-:W-:Y:S01]  /*32a0*/  ISETP.GE.AND P4, PT, R42, UR5, PT ;  /* 0x000000052a007c0c */ /* 0x000fe2000bf86270 */
[----:B------:R-:W-:Y:S01]  /*32b0*/  IMAD.WIDE R52, R72, 0x2, R96 ;  /* 0x0000000248347825 */ /* 0x000fe200078e0260 */
[----:B------:R-:W-:Y:S01]  /*32c0*/  PRMT R49, RZ, 0x7610, R49 ;  /* 0x00007610ff317816 */ /* 0x000fe20000000031 */
[----:B------:R0:W5:Y:S01]  /*32d0*/  @!P2 LDG.E.U16 R48, desc[UR6][R50.64] ;  /* 0x000000063230a981 */ /* 0x000162000c1e1500 */
[----:B------:R-:W-:-:S03]  /*32e0*/  LOP3.LUT R39, R36, 0x24, RZ, 0xfc, !PT ;  /* 0x0000002424277812 */ /* 0x000fc600078efcff */
[----:B------:R1:W5:Y:S01]  /*32f0*/  @!P0 LDG.E.U16 R147, desc[UR6][R40.64] ;  /* 0x0000000628938981 */ /* 0x000362000c1e1500 */
[----:B------:R-:W-:Y:S02]  /*3300*/  ISETP.GE.AND P0, PT, R39, UR5, PT ;  /* 0x0000000527007c0c */ /* 0x000fe4000bf06270 */
[----:B------:R-:W-:Y:S01]  /*3310*/  LOP3.LUT R42, R36, 0x2c, RZ, 0xfc, !PT ;  /* 0x0000002c242a7812 */ /* 0x000fe200078efcff */
[----:B------:R1:W5:Y:S01]  /*3320*/  @!P3 LDG.E.U16 R49, desc[UR6][R52.64] ;  /* 0x000000063431b981 */ /* 0x000362000c1e1500 */
[----:B0-----:R-:W-:Y:S02]  /*3330*/  PRMT R50, RZ, 0x7610, R50 ;  /* 0x00007610ff327816 */ /* 0x001fe40000000032 */
[----:B------:R-:W-:Y:S01]  /*3340*/  PRMT R51, RZ, 0x7610, R51 ;  /* 0x00007610ff337816 */ /* 0x000fe20000000033 */
[----:B-1----:R-:W-:-:S04]  /*3350*/  IMAD.WIDE R40, R73, 0x2, R96 ;  /* 0x0000000249287825 */ /* 0x002fc800078e0260 */
[----:B------:R-:W-:Y:S01]  /*3360*/  IMAD.WIDE R52, R74, 0x2, R96 ;  /* 0x000000024a347825 */ /* 0x000fe200078e0260 */
[----:B------:R0:W5:Y:S01]  /*3370*/  @!P1 LDG.E.U16 R50, desc[UR6][R40.64] ;  /* 0x0000000628329981 */ /* 0x000162000c1e1500 */
[----:B------:R-:W-:-:S03]  /*3380*/  ISETP.GE.AND P1, PT, R42, UR5, PT ;  /* 0x000000052a007c0c */ /* 0x000fc6000bf26270 */
[----:B------:R1:W5:Y:S01]  /*3390*/  @!P4 LDG.E.U16 R51, desc[UR6][R52.64] ;  /* 0x000000063433c981 */ /* 0x000362000c1e1500 */
[----:B------:R-:W-:Y:S01]  /*33a0*/  LOP3.LUT R39, R36, 0x34, RZ, 0xfc, !PT ;  /* 0x0000003424277812 */ /* 0x000fe200078efcff */
[----:B0-----:R-:W-:Y:S01]  /*33b0*/  IMAD.WIDE R40, R7, 0x2, R96 ;  /* 0x0000000207287825 */ /* 0x001fe200078e0260 */
[----:B-1----:R-:W-:-:S03]  /*33c0*/  PRMT R52, RZ, 0x7610, R52 ;  /* 0x00007610ff347816 */ /* 0x002fc60000000034 */
[----:B------:R-:W-:Y:S01]  /*33d0*/  IMAD.WIDE R54, R9, 0x2, R96 ;  /* 0x0000000209367825 */ /* 0x000fe200078e0260 */
[----:B------:R-:W-:Y:S02]  /*33e0*/  ISETP.GE.AND P2, PT, R39, UR5, PT ;  /* 0x0000000527007c0c */ /* 0x000fe4000bf46270 */
[----:B------:R-:W-:Y:S01]  /*33f0*/  PRMT R53, RZ, 0x7610, R53 ;  /* 0x00007610ff357816 */ /* 0x000fe20000000035 */
[----:B------:R0:W5:Y:S05]  /*3400*/  @!P0 LDG.E.U16 R52, desc[UR6][R40.64] ;  /* 0x0000000628348981 */ /* 0x00016a000c1e1500 */
[----:B------:R1:W5:Y:S01]  /*3410*/  @!P1 LDG.E.U16 R53, desc[UR6][R54.64] ;  /* 0x0000000636359981 */ /* 0x000362000c1e1500 */
[----:B0-----:R-:W-:Y:S01]  /*3420*/  IMAD.WIDE R40, R11, 0x2, R96 ;  /* 0x000000020b287825 */ /* 0x001fe200078e0260 */
[----:B-1----:R-:W-:-:S06]  /*3430*/  PRMT R54, RZ, 0x7610, R54 ;  /* 0x00007610ff367816 */ /* 0x002fcc0000000036 */
[----:B------:R0:W5:Y:S01]  /*3440*/  @!P2 LDG.E.U16 R54, desc[UR6][R40.64] ;  /* 0x000000062836a981 */ /* 0x000162000c1e1500 */
[----:B------:R-:W-:-:S04]  /*3450*/  LOP3.LUT R39, R36, 0x44, RZ, 0xfc, !PT ;  /* 0x0000004424277812 */ /* 0x000fc800078efcff */
[----:B------:R-:W-:Y:S02]  /*3460*/  ISETP.GE.AND P3, PT, R39, UR5, PT ;  /* 0x0000000527007c0c */ /* 0x000fe4000bf66270 */
[----:B------:R-:W-:Y:S01]  /*3470*/  LOP3.LUT R42, R36, 0x4c, RZ, 0xfc, !PT ;  /* 0x0000004c242a7812 */ /* 0x000fe200078efcff */
[----:B------:R-:W-:Y:S01]  /*3480*/  IMAD.WIDE R56, R14, 0x2, R96 ;  /* 0x000000020e387825 */ /* 0x000fe200078e0260 */
[----:B------:R-:W-:Y:S02]  /*3490*/  PRMT R55, RZ, 0x7610, R55 ;  /* 0x00007610ff377816 */ /* 0x000fe40000000037 */
[----:B------:R-:W-:Y:S02]  /*34a0*/  ISETP.GE.AND P0, PT, R42, UR5, PT ;  /* 0x000000052a007c0c */ /* 0x000fe4000bf06270 */
[----:B------:R-:W-:Y:S01]  /*34b0*/  LOP3.LUT R39, R36, 0x54, RZ, 0xfc, !PT ;  /* 0x0000005424277812 */ /* 0x000fe200078efcff */
[----:B0-----:R-:W-:-:S03]  /*34c0*/  IMAD.WIDE R40, R16, 0x2, R96 ;  /* 0x0000000210287825 */ /* 0x001fc600078e0260 */
[----:B------:R-:W-:Y:S01]  /*34d0*/  ISETP.GE.AND P1, PT, R39, UR5, PT ;  /* 0x0000000527007c0c */ /* 0x000fe2000bf26270 */
[----:B------:R0:W5:Y:S01]  /*34e0*/  @!P3 LDG.E.U16 R55, desc[UR6][R56.64] ;  /* 0x000000063837b981 */ /* 0x000162000c1e1500 */
[----:B------:R-:W-:-:S04]  /*34f0*/  LOP3.LUT R39, R36, 0x64, RZ, 0xfc, !PT ;  /* 0x0000006424277812 */ /* 0x000fc800078efcff */
[----:B------:R-:W-:Y:S02]  /*3500*/  ISETP.GE.AND P2, PT, R39, UR5, PT ;  /* 0x0000000527007c0c */ /* 0x000fe4000bf46270 */
[----:B0-----:R-:W-:Y:S02]  /*3510*/  PRMT R56, RZ, 0x7610, R56 ;  /* 0x00007610ff387816 */ /* 0x001fe40000000038 */
[----:B------:R-:W-:Y:S02]  /*3520*/  PRMT R57, RZ, 0x7610, R57 ;  /* 0x00007610ff397816 */ /* 0x000fe40000000039 */
[----:B------:R-:W-:Y:S02]  /*3530*/  LOP3.LUT R39, R36, 0x6c, RZ, 0xfc, !PT ;  /* 0x0000006c24277812 */ /* 0x000fe400078efcff */
[----:B------:R0:W5:Y:S01]  /*3540*/  @!P0 LDG.E.U16 R56, desc[UR6][R40.64] ;  /* 0x0000000628388981 */ /* 0x000162000c1e1500 */
[----:B------:R-:W-:Y:S02]  /*3550*/  PRMT R58, RZ, 0x7610, R58 ;  /* 0x00007610ff3a7816 */ /* 0x000fe4000000003a */
[----:B------:R-:W-:Y:S01]  /*3560*/  ISETP.GE.AND P0, PT, R39, UR5, PT ;  /* 0x0000000527007c0c */ /* 0x000fe2000bf06270 */
[----:B0-----:R-:W-:Y:S01]  /*3570*/  IMAD.WIDE R40, R18, 0x2, R96 ;  /* 0x0000000212287825 */ /* 0x001fe200078e0260 */
[----:B------:R-:W-:-:S04]  /*3580*/  LOP3.LUT R36, R36, 0x74, RZ, 0xfc, !PT ;  /* 0x0000007424247812 */ /* 0x000fc800078efcff */
[----:B------:R0:W5:Y:S01]  /*3590*/  @!P1 LDG.E.U16 R57, desc[UR6][R40.64] ;  /* 0x0000000628399981 */ /* 0x000162000c1e1500 */
[----:B------:R-:W-:Y:S02]  /*35a0*/  ISETP.GE.AND P1, PT, R36, UR5, PT ;  /* 0x0000000524007c0c */ /* 0x000fe4000bf26270 */
[----:B------:R-:W-:Y:S01]  /*35b0*/  PRMT R59, RZ, 0x7610, R59 ;  /* 0x00007610ff3b7816 */ /* 0x000fe2000000003b */
[----:B0-----:R-:W-:-:S05]  /*35c0*/  IMAD.WIDE R40, R21, 0x2, R96 ;  /* 0x0000000215287825 */ /* 0x001fca00078e0260 */
[----:B------:R0:W5:Y:S01]  /*35d0*/  @!P2 LDG.E.U16 R58, desc[UR6][R40.64] ;  /* 0x00000006283aa981 */ /* 0x000162000c1e1500 */
[----:B------:R-:W-:Y:S01]  /*35e0*/  PRMT R61, RZ, 0x7610, R61 ;  /* 0x00007610ff3d7816 */ /* 0x000fe2000000003d */
[----:B0-----:R-:W-:-:S05]  /*35f0*/  IMAD.WIDE R40, R23, 0x2, R96 ;  /* 0x0000000217287825 */ /* 0x001fca00078e0260 */
[----:B------:R0:W5:Y:S02]  /*3600*/  @!P0 LDG.E.U16 R59, desc[UR6][R40.64] ;  /* 0x00000006283b8981 */ /* 0x000164000c1e1500 */
[----:B0-----:R-:W-:-:S05]  /*3610*/  IMAD.WIDE R40, R25, 0x2, R96 ;  /* 0x0000000219287825 */ /* 0x001fca00078e0260 */
[----:B------:R0:W5:Y:S01]  /*3620*/  @!P1 LDG.E.U16 R61, desc[UR6][R40.64] ;  /* 0x00000006283d9981 */ /* 0x000162000c1e1500 */
[----:B------:R-:W-:-:S04]  /*3630*/  LOP3.LUT R60, R34, 0x7f, RZ, 0xc0, !PT ;  /* 0x0000007f223c7812 */ /* 0x000fc800078ec0ff */
[----:B------:R-:W-:Y:S02]  /*3640*/  ISETP.GE.AND P0, PT, R60, UR5, PT ;  /* 0x000000053c007c0c */ /* 0x000fe4000bf06270 */
[----:B------:R-:W-:Y:S02]  /*3650*/  PRMT R62, RZ, 0x7610, R62 ;  /* 0x00007610ff3e7816 */ /* 0x000fe4000000003e */
[-C--:B------:R-:W-:Y:S01]  /*3660*/  LOP3.LUT R83, R83, R82.reuse, RZ, 0x3c, !PT ;  /* 0x0000005253537212 */ /* 0x080fe200078e3cff */
[----:B0-----:R-:W-:Y:S01]  /*3670*/  IMAD.WIDE R40, R76, 0x2, R78 ;  /* 0x000000024c287825 */ /* 0x001fe200078e024e */
[----:B------:R-:W-:Y:S01]  /*3680*/  BAR.SYNC.DEFER_BLOCKING 0x0 ;  /* 0x0000000000007b1d */ /* 0x000fe20000010000 */
[----:B------:R-:W-:Y:S02]  /*3690*/  PRMT R36, RZ, 0x7610, R36 ;  /* 0x00007610ff247816 */ /* 0x000fe40000000024 */
[----:B------:R-:W-:-:S04]  /*36a0*/  LOP3.LUT R82, R83, R82, RZ, 0x3c, !PT ;  /* 0x0000005253527212 */ /* 0x000fc800078e3cff */
[----:B------:R-:W-:-:S03]  /*36b0*/  LOP3.LUT R83, R83, R82, RZ, 0x3c, !PT ;  /* 0x0000005253537212 */ /* 0x000fc600078e3cff */
[C---:B------:R-:W-:Y:S01]  /*36c0*/  IMAD.WIDE R160, R76.reuse, 0x2, R82 ;  /* 0x000000024ca07825 */ /* 0x040fe200078e0252 */
[----:B------:R0:W5:Y:S03]  /*36d0*/  @!P0 LDG.E.U16 R62, desc[UR6][R40.64] ;  /* 0x00000006283e8981 */ /* 0x000166000c1e1500 */
[----:B0-----:R-:W-:-:S05]  /*36e0*/  IMAD.WIDE R40, R76, 0x2, R80 ;  /* 0x000000024c287825 */ /* 0x001fca00078e0250 */
[----:B------:R0:W5:Y:S01]  /*36f0*/  @!P0 LDG.E.U16 R36, desc[UR6][R40.64] ;  /* 0x0000000628248981 */ /* 0x000162000c1e1500 */
[----:B------:R-:W-:Y:S02]  /*3700*/  PRMT R42, RZ, 0x7610, R42 ;  /* 0x00007610ff2a7816 */ /* 0x000fe4000000002a */
[----:B------:R-:W-:Y:S02]  /*3710*/  LOP3.LUT R89, R89, R88, RZ, 0x3c, !PT ;  /* 0x0000005859597212 */ /* 0x000fe400078e3cff */
[----:B0-----:R-:W-:Y:S02]  /*3720*/  PRMT R41, RZ, 0x7610, R41 ;  /* 0x00007610ff297816 */ /* 0x001fe40000000029 */
[----:B------:R-:W-:-:S04]  /*3730*/  SHF.R.S32.HI R40, RZ, 0x6, R34 ;  /* 0x00000006ff287819 */ /* 0x000fc80000011422 */
[----:B------:R0:W5:Y:S01]  /*3740*/  @!P0 LDG.E.U16 R41, desc[UR6][R160.64] ;  /* 0x00000006a0298981 */ /* 0x000162000c1e1500 */
[----:B------:R-:W-:Y:S02]  /*3750*/  SGXT R40, R40, 0x1 ;  /* 0x000000012828781a */ /* 0x000fe40000000200 */
[----:B------:R-:W-:Y:S01]  /*3760*/  LOP3.LUT R88, R89, R88, RZ, 0x3c, !PT ;  /* 0x0000005859587212 */ /* 0x000fe200078e3cff */
[----:B------:R-:W-:Y:S01]  /*3770*/  IMAD.SHL.U32 R63, R34, 0x2, RZ ;  /* 0x00000002223f7824 */ /* 0x000fe200078e00ff */
[----:B------:R-:W-:Y:S01]  /*3780*/  PRMT R39, RZ, 0x7610, R39 ;  /* 0x00007610ff277816 */ /* 0x000fe20000000027 */
[----:B0-----:R-:W-:Y:S01]  /*3790*/  IMAD.WIDE R160, R76, 0x2, R84 ;  /* 0x000000024ca07825 */ /* 0x001fe200078e0254 */
[----:B------:R-:W-:Y:S02]  /*37a0*/  LOP3.LUT R91, R91, R90, RZ, 0x3c, !PT ;  /* 0x0000005a5b5b7212 */ /* 0x000fe400078e3cff */
[----:B------:R-:W-:Y:S02]  /*37b0*/  LOP3.LUT R40, R40, 0x90, RZ, 0xc0, !PT ;  /* 0x0000009028287812 */ /* 0x000fe400078ec0ff */
[----:B------:R0:W5:Y:S01]  /*37c0*/  @!P0 LDG.E.U16 R42, desc[UR6][R160.64] ;  /* 0x00000006a02a8981 */ /* 0x000162000c1e1500 */
[----:B------:R-:W-:-:S02]  /*37d0*/  LOP3.LUT R89, R89, R88, RZ, 0x3c, !PT ;  /* 0x0000005859597212 */ /* 0x000fc400078e3cff */
[----:B------:R-:W-:Y:S02]  /*37e0*/  LOP3.LUT R90, R91, R90, RZ, 0x3c, !PT ;  /* 0x0000005a5b5a7212 */ /* 0x000fe400078e3cff */
[----:B------:R-:W-:Y:S01]  /*37f0*/  LOP3.LUT R63, R40, 0x7e, R63, 0x78, !PT ;  /* 0x0000007e283f7812 */ /* 0x000fe200078e783f */
[C---:B0-----:R-:W-:Y:S01]  /*3800*/  IMAD.WIDE R160, R76.reuse, 0x2, R86 ;  /* 0x000000024ca07825 */ /* 0x041fe200078e0256 */
[----:B------:R-:W-:Y:S02]  /*3810*/  PRMT R40, RZ, 0x7610, R40 ;  /* 0x00007610ff287816 */ /* 0x000fe40000000028 */
[----:B------:R-:W-:Y:S02]  /*3820*/  LOP3.LUT R93, R93, R92, RZ, 0x3c, !PT ;  /* 0x0000005c5d5d7212 */ /* 0x000fe400078e3cff */
[----:B------:R0:W5:Y:S01]  /*3830*/  @!P0 LDG.E.U16 R39, desc[UR6][R160.64] ;  /* 0x00000006a0278981 */ /* 0x000162000c1e1500 */
[----:B------:R-:W-:Y:S02]  /*3840*/  LOP3.LUT R91, R91, R90, RZ, 0x3c, !PT ;  /* 0x0000005a5b5b7212 */ /* 0x000fe400078e3cff */
[----:B------:R-:W-:Y:S01]  /*3850*/  LOP3.LUT R92, R93, R92, RZ, 0x3c, !PT ;  /* 0x0000005c5d5c7212 */ /* 0x000fe200078e3cff */
[----:B--2---:R1:W-:Y:S01]  /*3860*/  STS.U16 [R63+UR4], R37 ;  /* 0x000000253f007988 */ /* 0x0043e20008000404 */
[----:B------:R-:W-:Y:S01]  /*3870*/  LOP3.LUT R95, R95, R94, RZ, 0x3c, !PT ;  /* 0x0000005e5f5f7212 */ /* 0x000fe200078e3cff */
[----:B0-----:R-:W-:Y:S01]  /*3880*/  IMAD.WIDE R160, R76, 0x2, R88 ;  /* 0x000000024ca07825 */ /* 0x001fe200078e0258 */
[----:B------:R-:W-:-:S02]  /*3890*/  LOP3.LUT R93, R93, R92, RZ, 0x3c, !PT ;  /* 0x0000005c5d5d7212 */ /* 0x000fc400078e3cff */
[----:B-1----:R-:W-:Y:S02]  /*38a0*/  PRMT R37, RZ, 0x7610, R37 ;  /* 0x00007610ff257816 */ /* 0x002fe40000000025 */
[----:B------:R0:W2:Y:S01]  /*38b0*/  @!P0 LDG.E.U16 R40, desc[UR6][R160.64] ;  /* 0x00000006a0288981 */ /* 0x0000a2000c1e1500 */
[----:B------:R-:W-:Y:S02]  /*38c0*/  LOP3.LUT R94, R95, R94, RZ, 0x3c, !PT ;  /* 0x0000005e5f5e7212 */ /* 0x000fe400078e3cff */
[----:B------:R-:W-:Y:S01]  /*38d0*/  LOP3.LUT R99, R99, R98, RZ, 0x3c, !PT ;  /* 0x0000006263637212 */ /* 0x000fe200078e3cff */
[----:B---3--:R1:W-:Y:S01]  /*38e0*/  STS.U16 [R63+UR4+0x200], R38 ;  /* 0x000200263f007988 */ /* 0x0083e20008000404 */
[----:B0-----:R-:W-:Y:S01]  /*38f0*/  IMAD.WIDE R160, R76, 0x2, R90 ;  /* 0x000000024ca07825 */ /* 0x001fe200078e025a */
[----:B------:R-:W-:Y:S02]  /*3900*/  LOP3.LUT R95, R95, R94, RZ, 0x3c, !PT ;  /* 0x0000005e5f5f7212 */ /* 0x000fe400078e3cff */
[----:B-1----:R-:W-:-:S02]  /*3910*/  PRMT R38, RZ, 0x7610, R38 ;  /* 0x00007610ff267816 */ /* 0x002fc40000000026 */
[----:B------:R0:W3:Y:S01]  /*3920*/  @!P0 LDG.E.U16 R37, desc[UR6][R160.64] ;  /* 0x00000006a0258981 */ /* 0x0000e2000c1e1500 */
[----:B------:R-:W-:Y:S02]  /*3930*/  LOP3.LUT R98, R99, R98, RZ, 0x3c, !PT ;  /* 0x0000006263627212 */ /* 0x000fe400078e3cff */
[----:B------:R-:W-:Y:S01]  /*3940*/  LOP3.LUT R101, R101, R100, RZ, 0x3c, !PT ;  /* 0x0000006465657212 */ /* 0x000fe200078e3cff */
[----:B----4-:R1:W-:Y:S01]  /*3950*/  STS.U16 [R63+UR4+0x400], R146 ;  /* 0x000400923f007988 */ /* 0x0103e20008000404 */
[----:B0-----:R-:W-:Y:S01]  /*3960*/  IMAD.WIDE R160, R76, 0x2, R92 ;  /* 0x000000024ca07825 */ /* 0x001fe200078e025c */
[----:B------:R-:W-:Y:S02]  /*3970*/  LOP3.LUT R99, R99, R98, RZ, 0x3c, !PT ;  /* 0x0000006263637212 */ /* 0x000fe400078e3cff */
[----:B-1----:R-:W-:Y:S02]  /*3980*/  PRMT R146, RZ, 0x7610, R146 ;  /* 0x00007610ff927816 */ /* 0x002fe40000000092 */
[----:B------:R0:W4:Y:S01]  /*3990*/  @!P0 LDG.E.U16 R38, desc[UR6][R160.64] ;  /* 0x00000006a0268981 */ /* 0x000122000c1e1500 */
[----:B------:R-:W-:-:S02]  /*39a0*/  LOP3.LUT R100, R101, R100, RZ, 0x3c, !PT ;  /* 0x0000006465647212 */ /* 0x000fc400078e3cff */
[----:B------:R-:W-:Y:S01]  /*39b0*/  LOP3.LUT R103, R103, R102, RZ, 0x3c, !PT ;  /* 0x0000006667677212 */ /* 0x000fe200078e3cff */
[----:B-----5:R1:W-:Y:S01]  /*39c0*/  STS.U16 [R63+UR4+0x600], R43 ;  /* 0x0006002b3f007988 */ /* 0x0203e20008000404 */
[C---:B0-----:R-:W-:Y:S01]  /*39d0*/  IMAD.WIDE R160, R76.reuse, 0x2, R94 ;  /* 0x000000024ca07825 */ /* 0x041fe200078e025e */
[----:B------:R-:W-:Y:S02]  /*39e0*/  LOP3.LUT R101, R101, R100, RZ, 0x3c, !PT ;  /* 0x0000006465657212 */ /* 0x000fe400078e3cff */
[----:B-1----:R-:W-:Y:S02]  /*39f0*/  PRMT R43, RZ, 0x7610, R43 ;  /* 0x00007610ff2b7816 */ /* 0x002fe4000000002b */
[----:B------:R0:W5:Y:S01]  /*3a00*/  @!P0 LDG.E.U16 R146, desc[UR6][R160.64] ;  /* 0x00000006a0928981 */ /* 0x000162000c1e1500 */
[----:B------:R-:W-:Y:S02]  /*3a10*/  LOP3.LUT R102, R103, R102, RZ, 0x3c, !PT ;  /* 0x0000006667667212 */ /* 0x000fe400078e3cff */
[----:B------:R-:W-:Y:S01]  /*3a20*/  LOP3.LUT R105, R105, R104, RZ, 0x3c, !PT ;  /* 0x0000006869697212 */ /* 0x000fe200078e3cff */
[----:B------:R1:W-:Y:S01]  /*3a30*/  STS.U16 [R63+UR4+0x800], R150 ;  /* 0x000800963f007988 */ /* 0x0003e20008000404 */
[----:B0-----:R-:W-:Y:S01]  /*3a40*/  IMAD.WIDE R160, R76, 0x2, R98 ;  /* 0x000000024ca07825 */ /* 0x001fe200078e0262 */
[----:B------:R-:W-:-:S02]  /*3a50*/  LOP3.LUT R103, R103, R102, RZ, 0x3c, !PT ;  /* 0x0000006667677212 */ /* 0x000fc400078e3cff */
[----:B-1----:R-:W-:Y:S02]  /*3a60*/  PRMT R150, RZ, 0x7610, R150 ;  /* 0x00007610ff967816 */ /* 0x002fe40000000096 */
[----:B------:R0:W2:Y:S01]  /*3a70*/  @!P0 LDG.E.U16 R43, desc[UR6][R160.64] ;  /* 0x00000006a02b8981 */ /* 0x0000a2000c1e1500 */
[----:B------:R-:W-:Y:S02]  /*3a80*/  LOP3.LUT R104, R105, R104, RZ, 0x3c, !PT ;  /* 0x0000006869687212 */ /* 0x000fe400078e3cff */
[----:B------:R-:W-:Y:S01]  /*3a90*/  LOP3.LUT R107, R107, R106, RZ, 0x3c, !PT ;  /* 0x0000006a6b6b7212 */ /* 0x000fe200078e3cff */
[----:B------:R1:W-:Y:S01]  /*3aa0*/  STS.U16 [R63+UR4+0xa00], R152 ;  /* 0x000a00983f007988 */ /* 0x0003e20008000404 */
[----:B0-----:R-:W-:Y:S01]  /*3ab0*/  IMAD.WIDE R160, R76, 0x2, R100 ;  /* 0x000000024ca07825 */ /* 0x001fe200078e0264 */
[----:B------:R-:W-:Y:S02]  /*3ac0*/  LOP3.LUT R105, R105, R104, RZ, 0x3c, !PT ;  /* 0x0000006869697212 */ /* 0x000fe400078e3cff */
[----:B-1----:R-:W-:-:S02]  /*3ad0*/  PRMT R152, RZ, 0x7610, R152 ;  /* 0x00007610ff987816 */ /* 0x002fc40000000098 */
[----:B------:R0:W2:Y:S01]  /*3ae0*/  @!P0 LDG.E.U16 R150, desc[UR6][R160.64] ;  /* 0x00000006a0968981 */ /* 0x0000a2000c1e1500 */
[----:B------:R-:W-:Y:S02]  /*3af0*/  LOP3.LUT R106, R107, R106, RZ, 0x3c, !PT ;  /* 0x0000006a6b6a7212 */ /* 0x000fe400078e3cff */
[----:B------:R-:W-:Y:S01]  /*3b00*/  LOP3.LUT R111, R111, R110, RZ, 0x3c, !PT ;  /* 0x0000006e6f6f7212 */ /* 0x000fe200078e3cff */
[----:B------:R1:W-:Y:S01]  /*3b10*/  STS.U16 [R63+UR4+0xc00], R153 ;  /* 0x000c00993f007988 */ /* 0x0003e20008000404 */
[----:B0-----:R-:W-:Y:S01]  /*3b20*/  IMAD.WIDE R160, R76, 0x2, R102 ;  /* 0x000000024ca07825 */ /* 0x001fe200078e0266 */
[----:B------:R-:W-:Y:S02]  /*3b30*/  LOP3.LUT R107, R107, R106, RZ, 0x3c, !PT ;  /* 0x0000006a6b6b7212 */ /* 0x000fe400078e3cff */
[----:B-1----:R-:W-:Y:S02]  /*3b40*/  PRMT R153, RZ, 0x7610, R153 ;  /* 0x00007610ff997816 */ /* 0x002fe40000000099 */
[----:B------:R0:W2:Y:S01]  /*3b50*/  @!P0 LDG.E.U16 R152, desc[UR6][R160.64] ;  /* 0x00000006a0988981 */ /* 0x0000a2000c1e1500 */
[----:B------:R-:W-:-:S02]  /*3b60*/  LOP3.LUT R110, R111, R110, RZ, 0x3c, !PT ;  /* 0x0000006e6f6e7212 */ /* 0x000fc400078e3cff */
[----:B------:R-:W-:Y:S01]  /*3b70*/  LOP3.LUT R117, R117, R116, RZ, 0x3c, !PT ;  /* 0x0000007475757212 */ /* 0x000fe200078e3cff */
[----:B------:R1:W-:Y:S01]  /*3b80*/  STS.U16 [R63+UR4+0xe00], R154 ;  /* 0x000e009a3f007988 */ /* 0x0003e20008000404 */
[C---:B0-----:R-:W-:Y:S01]  /*3b90*/  IMAD.WIDE R160, R76.reuse, 0x2, R104 ;  /* 0x000000024ca07825 */ /* 0x041fe200078e0268 */
[----:B------:R-:W-:Y:S02]  /*3ba0*/  LOP3.LUT R111, R111, R110, RZ, 0x3c, !PT ;  /* 0x0000006e6f6f7212 */ /* 0x000fe400078e3cff */
[----:B-1----:R-:W-:Y:S02]  /*3bb0*/  PRMT R154, RZ, 0x7610, R154 ;  /* 0x00007610ff9a7816 */ /* 0x002fe4000000009a */
[----:B------:R0:W2:Y:S01]  /*3bc0*/  @!P0 LDG.E.U16 R153, desc[UR6][R160.64] ;  /* 0x00000006a0998981 */ /* 0x0000a2000c1e1500 */
[----:B------:R-:W-:Y:S02]  /*3bd0*/  LOP3.LUT R116, R117, R116, RZ, 0x3c, !PT ;  /* 0x0000007475747212 */ /* 0x000fe400078e3cff */
[----:B------:R-:W-:Y:S01]  /*3be0*/  LOP3.LUT R127, R127, R126, RZ, 0x3c, !PT ;  /* 0x0000007e7f7f7212 */ /* 0x000fe200078e3cff */
[----:B------:R1:W-:Y:S01]  /*3bf0*/  STS.U16 [R63+UR4+0x1000], R155 ;  /* 0x0010009b3f007988 */ /* 0x0003e20008000404 */
[----:B0-----:R-:W-:Y:S01]  /*3c00*/  IMAD.WIDE R160, R76, 0x2, R106 ;  /* 0x000000024ca07825 */ /* 0x001fe200078e026a */
[----:B------:R-:W-:-:S02]  /*3c10*/  LOP3.LUT R117, R117, R116, RZ, 0x3c, !PT ;  /* 0x0000007475757212 */ /* 0x000fc400078e3cff */
[----:B-1----:R-:W-:Y:S02]  /*3c20*/  PRMT R155, RZ, 0x7610, R155 ;  /* 0x00007610ff9b7816 */ /* 0x002fe4000000009b */
[----:B------:R0:W2:Y:S01]  /*3c30*/  @!P0 LDG.E.U16 R154, desc[UR6][R160.64] ;  /* 0x00000006a09a8981 */ /* 0x0000a2000c1e1500 */
[----:B------:R-:W-:-:S03]  /*3c40*/  LOP3.LUT R126, R127, R126, RZ, 0x3c, !PT ;  /* 0x0000007e7f7e7212 */ /* 0x000fc600078e3cff */
[----:B------:R1:W-:Y:S01]  /*3c50*/  STS.U16 [R63+UR4+0x1200], R157 ;  /* 0x0012009d3f007988 */ /* 0x0003e20008000404 */
[C---:B0-----:R-:W-:Y:S01]  /*3c60*/  IMAD.WIDE R160, R76.reuse, 0x2, R110 ;  /* 0x000000024ca07825 */ /* 0x041fe200078e026e */
[----:B------:R-:W-:Y:S02]  /*3c70*/  LOP3.LUT R127, R127, R126, RZ, 0x3c, !PT ;  /* 0x0000007e7f7f7212 */ /* 0x000fe400078e3cff */
[----:B-1----:R-:W-:Y:S02]  /*3c80*/  PRMT R157, RZ, 0x7610, R157 ;  /* 0x00007610ff9d7816 */ /* 0x002fe4000000009d */
[----:B------:R0:W2:Y:S04]  /*3c90*/  @!P0 LDG.E.U16 R155, desc[UR6][R160.64] ;  /* 0x00000006a09b8981 */ /* 0x0000a8000c1e1500 */
[----:B------:R1:W-:Y:S01]  /*3ca0*/  STS.U16 [R63+UR4+0x1400], R158 ;  /* 0x0014009e3f007988 */ /* 0x0003e20008000404 */
[----:B0-----:R-:W-:Y:S01]  /*3cb0*/  IMAD.WIDE R160, R76, 0x2, R116 ;  /* 0x000000024ca07825 */ /* 0x001fe200078e0274 */
[----:B-1----:R-:W-:-:S04]  /*3cc0*/  PRMT R158, RZ, 0x7610, R158 ;  /* 0x00007610ff9e7816 */ /* 0x002fc8000000009e */
[----:B------:R0:W2:Y:S04]  /*3cd0*/  @!P0 LDG.E.U16 R157, desc[UR6][R160.64] ;  /* 0x00000006a09d8981 */ /* 0x0000a8000c1e1500 */
[----:B------:R1:W-:Y:S01]  /*3ce0*/  STS.U16 [R63+UR4+0x1600], R156 ;  /* 0x0016009c3f007988 */ /* 0x0003e20008000404 */
[----:B0-----:R-:W-:Y:S01]  /*3cf0*/  IMAD.WIDE R160, R76, 0x2, R126 ;  /* 0x000000024ca07825 */ /* 0x001fe200078e027e */
[----:B-1----:R-:W-:-:S04]  /*3d00*/  PRMT R156, RZ, 0x7610, R156 ;  /* 0x00007610ff9c7816 */ /* 0x002fc8000000009c */
[----:B------:R0:W2:Y:S01]  /*3d10*/  @!P0 LDG.E.U16 R158, desc[UR6][R160.64] ;  /* 0x00000006a09e8981 */ /* 0x0000a2000c1e1500 */
[----:B------:R-:W-:Y:S01]  /*3d20*/  PRMT R159, RZ, 0x7610, R159 ;  /* 0x00007610ff9f7816 */ /* 0x000fe2000000009f */
[C---:B0-----:R-:W-:Y:S02]  /*3d30*/  IMAD.WIDE R160, R76.reuse, 0x2, R132 ;  /* 0x000000024ca07825 */ /* 0x041fe400078e0284 */
[----:B------:R0:W-:Y:S04]  /*3d40*/  STS.U16 [R63+UR4+0x1a00], R141 ;  /* 0x001a008d3f007988 */ /* 0x0001e80008000404 */
[----:B------:R1:W3:Y:S01]  /*3d50*/  @!P0 LDG.E.U16 R156, desc[UR6][R160.64] ;  /* 0x00000006a09c8981 */ /* 0x0002e2000c1e1500 */
[----:B0-----:R-:W-:Y:S02]  /*3d60*/  IMAD.MOV.U32 R141, RZ, RZ, R140 ;  /* 0x000000ffff8d7224 */ /* 0x001fe400078e008c */
[----:B-1----:R-:W-:-:S04]  /*3d70*/  IMAD.WIDE R160, R76, 0x2, R142 ;  /* 0x000000024ca07825 */ /* 0x002fc800078e028e */
[----:B------:R-:W-:Y:S01]  /*3d80*/  IMAD.MOV.U32 R140, RZ, RZ, R139 ;  /* 0x000000ffff8c7224 */ /* 0x000fe200078e008b */
[----:B------:R0:W3:Y:S03]  /*3d90*/  @!P0 LDG.E.U16 R159, desc[UR6][R160.64] ;  /* 0x00000006a09f8981 */ /* 0x0000e6000c1e1500 */
[----:B------:R-:W-:Y:S01]  /*3da0*/  IMAD.WIDE R162, R76, 0x2, R140 ;  /* 0x000000024ca27825 */ /* 0x000fe200078e028c */
[----:B------:R1:W-:Y:S04]  /*3db0*/  STS.U16 [R63+UR4+0x1800], R145 ;  /* 0x001800913f007988 */ /* 0x0003e80008000404 */
[----:B------:R1:W-:Y:S01]  /*3dc0*/  STS.U16 [R63+UR4+0x1c00], R144 ;  /* 0x001c00903f007988 */ /* 0x0003e20008000404 */
[----:B0-----:R-:W-:Y:S01]  /*3dd0*/  PRMT R160, RZ, 0x7610, R160 ;  /* 0x00007610ffa07816 */ /* 0x001fe200000000a0 */
[--C-:B-1----:R-:W-:Y:S01]  /*3de0*/  IMAD.MOV.U32 R145, RZ, RZ, R77.reuse ;  /* 0x000000ffff917224 */ /* 0x102fe200078e004d */
[----:B------:R-:W-:-:S04]  /*3df0*/  PRMT R77, RZ, 0x7610, R77 ;  /* 0x00007610ff4d7816 */ /* 0x000fc8000000004d */
[----:B------:R0:W3:Y:S01]  /*3e00*/  @!P0 LDG.E.U16 R160, desc[UR6][R162.64] ;  /* 0x00000006a2a08981 */ /* 0x0000e2000c1e1500 */
[----:B------:R-:W-:Y:S01]  /*3e10*/  IMAD.MOV.U32 R144, RZ, RZ, R136 ;  /* 0x000000ffff907224 */ /* 0x000fe200078e0088 */
[-C--:B------:R-:W-:Y:S01]  /*3e20*/  LOP3.LUT R135, R135, R134.reuse, RZ, 0x3c, !PT ;  /* 0x0000008687877212 */ /* 0x080fe200078e3cff */
[----:B------:R-:W-:Y:S01]  /*3e30*/  IMAD.MOV.U32 R139, RZ, RZ, R137 ;  /* 0x000000ffff8b7224 */ /* 0x000fe200078e0089 */
[----:B------:R1:W-:Y:S01]  /*3e40*/  STS.U16 [R63+UR4+0x1e00], R151 ;  /* 0x001e00973f007988 */ /* 0x0003e20008000404 */
[----:B------:R-:W-:Y:S01]  /*3e50*/  LOP3.LUT R136, R63, 0x20, RZ, 0x3c, !PT ;  /* 0x000000203f887812 */ /* 0x000fe200078e3cff */
[----:B0-----:R-:W-:Y:S01]  /*3e60*/  IMAD.WIDE R162, R76, 0x2, R144 ;  /* 0x000000024ca27825 */ /* 0x001fe200078e0290 */
[----:B------:R-:W-:Y:S02]  /*3e70*/  LOP3.LUT R134, R135, R134, RZ, 0x3c, !PT ;  /* 0x0000008687867212 */ /* 0x000fe400078e3cff */
[----:B------:R-:W-:Y:S02]  /*3e80*/  LOP3.LUT R129, R129, R128, RZ, 0x3c, !PT ;  /* 0x0000008081817212 */ /* 0x000fe400078e3cff */
[----:B------:R0:W3:Y:S01]  /*3e90*/  @!P0 LDG.E.U16 R77, desc[UR6][R162.64] ;  /* 0x00000006a24d8981 */ /* 0x0000e2000c1e1500 */
[----:B-1----:R-:W-:-:S02]  /*3ea0*/  PRMT R63, RZ, 0x7610, R63 ;  /* 0x00007610ff3f7816 */ /* 0x002fc4000000003f */
[----:B------:R-:W-:Y:S02]  /*3eb0*/  LOP3.LUT R135, R135, R134, RZ, 0x3c, !PT ;  /* 0x0000008687877212 */ /* 0x000fe400078e3cff */
[----:B------:R-:W-:Y:S01]  /*3ec0*/  LOP3.LUT R128, R129, R128, RZ, 0x3c, !PT ;  /* 0x0000008081807212 */ /* 0x000fe200078e3cff */
[C---:B0-----:R-:W-:Y:S01]  /*3ed0*/  IMAD.WIDE R162, R76.reuse, 0x2, R138 ;  /* 0x000000024ca27825 */ /* 0x041fe200078e028a */
[----:B------:R-:W-:Y:S02]  /*3ee0*/  PRMT R137, RZ, 0x7610, R137 ;  /* 0x00007610ff897816 */ /* 0x000fe40000000089 */
[----:B------:R-:W-:Y:S02]  /*3ef0*/  LOP3.LUT R131, R131, R130, RZ, 0x3c, !PT ;  /* 0x0000008283837212 */ /* 0x000fe400078e3cff */
[----:B------:R0:W3:Y:S01]  /*3f00*/  @!P0 LDG.E.U16 R63, desc[UR6][R162.64] ;  /* 0x00000006a23f8981 */ /* 0x0000e2000c1e1500 */
[----:B------:R-:W-:Y:S02]  /*3f10*/  LOP3.LUT R129, R129, R128, RZ, 0x3c, !PT ;  /* 0x0000008081817212 */ /* 0x000fe400078e3cff */
[----:B------:R-:W-:Y:S01]  /*3f20*/  LOP3.LUT R130, R131, R130, RZ, 0x3c, !PT ;  /* 0x0000008283827212 */ /* 0x000fe200078e3cff */
[----:B------:R1:W-:Y:S01]  /*3f30*/  STS.U16 [R136+UR4+0x300], R148 ;  /* 0x0003009488007988 */ /* 0x0003e20008000404 */
[----:B------:R-:W-:Y:S01]  /*3f40*/  LOP3.LUT R119, R119, R118, RZ, 0x3c, !PT ;  /* 0x0000007677777212 */ /* 0x000fe200078e3cff */
[----:B0-----:R-:W-:Y:S01]  /*3f50*/  IMAD.WIDE R162, R76, 0x2, R134 ;  /* 0x000000024ca27825 */ /* 0x001fe200078e0286 */
[----:B------:R-:W-:-:S02]  /*3f60*/  LOP3.LUT R131, R131, R130, RZ, 0x3c, !PT ;  /* 0x0000008283837212 */ /* 0x000fc400078e3cff */
[----:B-1----:R-:W-:Y:S02]  /*3f70*/  PRMT R148, RZ, 0x7610, R148 ;  /* 0x00007610ff947816 */ /* 0x002fe40000000094 */
[----:B------:R0:W3:Y:S01]  /*3f80*/  @!P0 LDG.E.U16 R137, desc[UR6][R162.64] ;  /* 0x00000006a2898981 */ /* 0x0000e2000c1e1500 */
[----:B------:R-:W-:Y:S02]  /*3f90*/  LOP3.LUT R118, R119, R118, RZ, 0x3c, !PT ;  /* 0x0000007677767212 */ /* 0x000fe400078e3cff */
[----:B------:R-:W-:Y:S01]  /*3fa0*/  LOP3.LUT R121, R121, R120, RZ, 0x3c, !PT ;  /* 0x0000007879797212 */ /* 0x000fe200078e3cff */
[----:B------:R1:W-:Y:S01]  /*3fb0*/  STS.U16 [R136+UR4+0x500], R147 ;  /* 0x0005009388007988 */ /* 0x0003e20008000404 */
[----:B0-----:R-:W-:Y:S01]  /*3fc0*/  IMAD.WIDE R162, R76, 0x2, R128 ;  /* 0x000000024ca27825 */ /* 0x001fe200078e0280 */
[----:B------:R-:W-:Y:S02]  /*3fd0*/  LOP3.LUT R119, R119, R118, RZ, 0x3c, !PT ;  /* 0x0000007677777212 */ /* 0x000fe400078e3cff */
[----:B-1----:R-:W-:-:S02]  /*3fe0*/  PRMT R147, RZ, 0x7610, R147 ;  /* 0x00007610ff937816 */ /* 0x002fc40000000093 */
[----:B------:R0:W3:Y:S01]  /*3ff0*/  @!P0 LDG.E.U16 R148, desc[UR6][R162.64] ;  /* 0x00000006a2948981 */ /* 0x0000e2000c1e1500 */
[----:B------:R-:W-:Y:S02]  /*4000*/  LOP3.LUT R120, R121, R120, RZ, 0x3c, !PT ;  /* 0x0000007879787212 */ /* 0x000fe400078e3cff */
[----:B------:R-:W-:Y:S01]  /*4010*/  LOP3.LUT R123, R123, R122, RZ, 0x3c, !PT ;  /* 0x0000007a7b7b7212 */ /* 0x000fe200078e3cff */
[----:B------:R1:W-:Y:S01]  /*4020*/  STS.U16 [R136+UR4+0x700], R48 ;  /* 0x0007003088007988 */ /* 0x0003e20008000404 */
[----:B0-----:R-:W-:Y:S01]  /*4030*/  IMAD.WIDE R162, R76, 0x2, R130 ;  /* 0x000000024ca27825 */ /* 0x001fe200078e0282 */
[----:B------:R-:W-:Y:S02]  /*4040*/  LOP3.LUT R121, R121, R120, RZ, 0x3c, !PT ;  /* 0x0000007879797212 */ /* 0x000fe400078e3cff */
[----:B-1----:R-:W-:Y:S02]  /*4050*/  PRMT R48, RZ, 0x7610, R48 ;  /* 0x00007610ff307816 */ /* 0x002fe40000000030 */
[----:B------:R0:W3:Y:S01]  /*4060*/  @!P0 LDG.E.U16 R147, desc[UR6][R162.64] ;  /* 0x00000006a2938981 */ /* 0x0000e2000c1e1500 */
[----:B------:R-:W-:-:S02]  /*4070*/  LOP3.LUT R122, R123, R122, RZ, 0x3c, !PT ;  /* 0x0000007a7b7a7212 */ /* 0x000fc400078e3cff */
[----:B------:R-:W-:Y:S01]  /*4080*/  LOP3.LUT R125, R125, R124, RZ, 0x3c, !PT ;  /* 0x0000007c7d7d7212 */ /* 0x000fe200078e3cff */
[----:B------:R1:W-:Y:S01]  /*4090*/  STS.U16 [R136+UR4+0x900], R52 ;  /* 0x0009003488007988 */ /* 0x0003e20008000404 */
[C---:B0-----:R-:W-:Y:S01]  /*40a0*/  IMAD.WIDE R162, R76.reuse, 0x2, R118 ;  /* 0x000000024ca27825 */ /* 0x041fe200078e0276 */
[----:B------:R-:W-:Y:S02]  /*40b0*/  LOP3.LUT R123, R123, R122, RZ, 0x3c, !PT ;  /* 0x0000007a7b7b7212 */ /* 0x000fe400078e3cff */
[----:B-1----:R-:W-:Y:S02]  /*40c0*/  PRMT R52, RZ, 0x7610, R52 ;  /* 0x00007610ff347816 */ /* 0x002fe40000000034 */
[----:B------:R0:W4:Y:S01]  /*40d0*/  @!P0 LDG.E.U16 R48, desc[UR6][R162.64] ;  /* 0x00000006a2308981 */ /* 0x000122000c1e1500 */
[----:B------:R-:W-:Y:S02]  /*40e0*/  LOP3.LUT R124, R125, R124, RZ, 0x3c, !PT ;  /* 0x0000007c7d7c7212 */ /* 0x000fe400078e3cff */
[----:B------:R-:W-:Y:S01]  /*40f0*/  LOP3.LUT R113, R113, R112, RZ, 0x3c, !PT ;  /* 0x0000007071717212 */ /* 0x000fe200078e3cff */
[----:B------:R1:W-:Y:S01]  /*4100*/  STS.U16 [R136+UR4+0xb00], R53 ;  /* 0x000b003588007988 */ /* 0x0003e20008000404 */
[----:B0-----:R-:W-:Y:S01]  /*4110*/  IMAD.WIDE R162, R76, 0x2, R120 ;  /* 0x000000024ca27825 */ /* 0x001fe200078e0278 */
[----:B------:R-:W-:-:S02]  /*4120*/  LOP3.LUT R125, R125, R124, RZ, 0x3c, !PT ;  /* 0x0000007c7d7d7212 */ /* 0x000fc400078e3cff */
[----:B-1----:R-:W-:Y:S02]  /*4130*/  PRMT R53, RZ, 0x7610, R53 ;  /* 0x00007610ff357816 */ /* 0x002fe40000000035 */
[----:B------:R0:W4:Y:S01]  /*4140*/  @!P0 LDG.E.U16 R52, desc[UR6][R162.64] ;  /* 0x00000006a2348981 */ /* 0x000122000c1e1500 */
[----:B------:R-:W-:Y:S02]  /*4150*/  LOP3.LUT R112, R113, R112, RZ, 0x3c, !PT ;  /* 0x0000007071707212 */ /* 0x000fe400078e3cff */
[----:B------:R-:W-:Y:S01]  /*4160*/  LOP3.LUT R115, R115, R114, RZ, 0x3c, !PT ;  /* 0x0000007273737212 */ /* 0x000fe200078e3cff */
[----:B------:R1:W-:Y:S01]  /*4170*/  STS.U16 [R136+UR4+0xd00], R54 ;  /* 0x000d003688007988 */ /* 0x0003e20008000404 */
[----:B0-----:R-:W-:Y:S01]  /*4180*/  IMAD.WIDE R162, R76, 0x2, R122 ;  /* 0x000000024ca27825 */ /* 0x001fe200078e027a */
[----:B------:R-:W-:Y:S02]  /*4190*/  LOP3.LUT R113, R113, R112, RZ, 0x3c, !PT ;  /* 0x0000007071717212 */ /* 0x000fe400078e3cff */
[----:B-1----:R-:W-:-:S02]  /*41a0*/  PRMT R54, RZ, 0x7610, R54 ;  /* 0x00007610ff367816 */ /* 0x002fc40000000036 */
[----:B------:R0:W4:Y:S01]  /*41b0*/  @!P0 LDG.E.U16 R53, desc[UR6][R162.64] ;  /* 0x00000006a2358981 */ /* 0x000122000c1e1500 */
[----:B------:R-:W-:-:S03]  /*41c0*/  LOP3.LUT R114, R115, R114, RZ, 0x3c, !PT ;  /* 0x0000007273727212 */ /* 0x000fc600078e3cff */
[----:B------:R1:W-:Y:S01]  /*41d0*/  STS.U16 [R136+UR4+0xf00], R49 ;  /* 0x000f003188007988 */ /* 0x0003e20008000404 */
[C---:B0-----:R-:W-:Y:S01]  /*41e0*/  IMAD.WIDE R162, R76.reuse, 0x2, R124 ;  /* 0x000000024ca27825 */ /* 0x041fe200078e027c */
[----:B------:R-:W-:Y:S02]  /*41f0*/  LOP3.LUT R115, R115, R114, RZ, 0x3c, !PT ;  /* 0x0000007273737212 */ /* 0x000fe400078e3cff */
[----:B-1----:R-:W-:Y:S02]  /*4200*/  PRMT R49, RZ, 0x7610, R49 ;  /* 0x00007610ff317816 */ /* 0x002fe40000000031 */
[----:B------:R0:W4:Y:S04]  /*4210*/  @!P0 LDG.E.U16 R54, desc[UR6][R162.64] ;  /* 0x00000006a2368981 */ /* 0x000128000c1e1500 */
[----:B------:R1:W-:Y:S01]  /*4220*/  STS.U16 [R136+UR4+0x100], R149 ;  /* 0x0001009588007988 */ /* 0x0003e20008000404 */
[----:B0-----:R-:W-:Y:S01]  /*4230*/  IMAD.WIDE R162, R76, 0x2, R112 ;  /* 0x000000024ca27825 */ /* 0x001fe200078e0270 */
[----:B-1----:R-:W-:-:S04]  /*4240*/  PRMT R149, RZ, 0x7610, R149 ;  /* 0x00007610ff957816 */ /* 0x002fc80000000095 */
[----:B------:R0:W4:Y:S01]  /*4250*/  @!P0 LDG.E.U16 R49, desc[UR6][R162.64] ;  /* 0x00000006a2318981 */ /* 0x000122000c1e1500 */
[----:B------:R-:W-:Y:S01]  /*4260*/  PRMT R151, RZ, 0x7610, R151 ;  /* 0x00007610ff977816 */ /* 0x000fe20000000097 */
[----:B0-----:R-:W-:-:S05]  /*4270*/  IMAD.WIDE R162, R76, 0x2, R114 ;  /* 0x000000024ca27825 */ /* 0x001fca00078e0272 */
[----:B------:R0:W4:Y:S02]  /*4280*/  @!P0 LDG.E.U16 R149, desc[UR6][R162.64] ;  /* 0x00000006a2958981 */ /* 0x000124000c1e1500 */
[----:B0-----:R-:W-:Y:S02]  /*4290*/  IMAD.MOV.U32 R162, RZ, RZ, R109 ;  /* 0x000000ffffa27224 */ /* 0x001fe400078e006d */
[----:B------:R-:W-:Y:S02]  /*42a0*/  IMAD.MOV.U32 R163, RZ, RZ, R108 ;  /* 0x000000ffffa37224 */ /* 0x000fe400078e006c */
[----:B------:R-:W-:-:S05]  /*42b0*/  IMAD.WIDE R108, R76, 0x2, R162 ;  /* 0x000000024c6c7825 */ /* 0x000fca00078e02a2 */
[----:B------:R0:W4:Y:S04]  /*42c0*/  @!P0 LDG.E.U16 R151, desc[UR6][R108.64] ;  /* 0x000000066c978981 */ /* 0x000128000c1e1500 */
[----:B------:R1:W-:Y:S04]  /*42d0*/  STS.U16 [R136+UR4+0x1300], R56 ;  /* 0x0013003888007988 */ /* 0x0003e80008000404 */
[----:B------:R0:W-:Y:S01]  /*42e0*/  STS.U16 [R136+UR4+0x1500], R57 ;  /* 0x0015003988007988 */ /* 0x0001e20008000404 */
[----:B-1----:R-:W-:-:S03]  /*42f0*/  LOP3.LUT R56, R34, 0x7, RZ, 0xc0, !PT ;  /* 0x0000000722387812 */ /* 0x002fc600078ec0ff */
[----:B------:R1:W-:Y:S04]  /*4300*/  STS.U16 [R136+UR4+0x1700], R50 ;  /* 0x0017003288007988 */ /* 0x0003e80008000404 */
[----:B------:R5:W-:Y:S01]  /*4310*/  STS.U16 [R136+UR4+0x1100], R55 ;  /* 0x0011003788007988 */ /* 0x000be20008000404 */
[----:B0-----:R-:W-:Y:S02]  /*4320*/  IMAD R57, R56, 0x110, RZ ;  /* 0x0000011038397824 */ /* 0x001fe400078e02ff */
[----:B-1----:R-:W-:Y:S02]  /*4330*/  IMAD.SHL.U32 R50, R34, 0x2, RZ ;  /* 0x0000000222327824 */ /* 0x002fe400078e00ff */
[----:B-----5:R-:W-:-:S03]  /*4340*/  IMAD.SHL.U32 R55, R60, 0x2, RZ ;  /* 0x000000023c377824 */ /* 0x020fc600078e00ff */
[----:B------:R-:W-:Y:S01]  /*4350*/  LOP3.LUT R109, R57, 0x30, R50, 0x78, !PT ;  /* 0x00000030396d7812 */ /* 0x000fe200078e7832 */
[----:B------:R-:W-:Y:S01]  /*4360*/  STS.U16 [R136+UR4+0x1900], R58 ;  /* 0x0019003a88007988 */ /* 0x000fe20008000404 */
[----:B------:R-:W-:-:S03]  /*4370*/  LOP3.LUT R57, R55, 0x10, RZ, 0x3c, !PT ;  /* 0x0000001037397812 */ /* 0x000fc600078e3cff */
[----:B------:R-:W-:Y:S01]  /*4380*/  STS.U16 [R136+UR4+0x1b00], R59 ;  /* 0x001b003b88007988 */ /* 0x000fe20008000404 */
[----:B------:R-:W-:Y:S01]  /*4390*/  IMAD.SHL.U32 R108, R34, 0x40, RZ ;  /* 0x00000040226c7824 */ /* 0x000fe200078e00ff */
[C---:B------:R-:W-:Y:S02]  /*43a0*/  LOP3.LUT R50, R55.reuse, 0x20, RZ, 0x3c, !PT ;  /* 0x0000002037327812 */ /* 0x040fe400078e3cff */
[----:B------:R-:W-:Y:S04]  /*43b0*/  STS.U16 [R136+UR4+0x1d00], R61 ;  /* 0x001d003d88007988 */ /* 0x000fe80008000404 */
[----:B------:R0:W-:Y:S04]  /*43c0*/  STS.U16 [R136+UR4+0x1f00], R51 ;  /* 0x001f003388007988 */ /* 0x0001e80008000404 */
[----:B------:R-:W-:Y:S04]  /*43d0*/  STS.U16 [R55+UR4+0x2000], R62 ;  /* 0x0020003e37007988 */ /* 0x000fe80008000404 */
[----:B------:R-:W-:Y:S01]  /*43e0*/  STS.U16 [R55+UR4+0x2800], R146 ;  /* 0x0028009237007988 */ /* 0x000fe20008000404 */
[----:B0-----:R-:W-:-:S02]  /*43f0*/  LOP3.LUT R51, R55, 0x30, RZ, 0x3c, !PT ;  /* 0x0000003037337812 */ /* 0x001fc400078e3cff */
[----:B------:R-:W-:Y:S02]  /*4400*/  LOP3.LUT R108, R109, 0x800, R108, 0xf8, !PT ;  /* 0x000008006d6c7812 */ /* 0x000fe400078ef86c */
[C---:B------:R-:W-:Y:S02]  /*4410*/  LOP3.LUT R60, R55.reuse, 0x60, RZ, 0x3c, !PT ;  /* 0x00000060373c7812 */ /* 0x040fe400078e3cff */
[C---:B------:R-:W-:Y:S01]  /*4420*/  LOP3.LUT R109, R55.reuse, 0x70, RZ, 0x3c, !PT ;  /* 0x00000070376d7812 */ /* 0x040fe200078e3cff */
[----:B--2---:R-:W-:Y:S04]  /*4430*/  STS.U16 [R55+UR4+0x3000], R158 ;  /* 0x0030009e37007988 */ /* 0x004fe80008000404 */
[----:B---3--:R-:W-:Y:S04]  /*4440*/  STS.U16 [R55+UR4+0x3800], R147 ;  /* 0x0038009337007988 */ /* 0x008fe80008000404 */
[----:B------:R0:W-:Y:S04]  /*4450*/  STS.U16 [R57+UR4+0x2100], R36 ;  /* 0x0021002439007988 */ /* 0x0001e80008000404 */
[----:B------:R1:W-:Y:S04]  /*4460*/  STS.U16 [R57+UR4+0x2900], R43 ;  /* 0x0029002b39007988 */ /* 0x0003e80008000404 */
[----:B------:R-:W-:Y:S01]  /*4470*/  STS.U16 [R57+UR4+0x3100], R156 ;  /* 0x0031009c39007988 */ /* 0x000fe20008000404 */
[----:B0-----:R-:W-:-:S03]  /*4480*/  LOP3.LUT R36, R55, 0x40, RZ, 0x3c, !PT ;  /* 0x0000004037247812 */ /* 0x001fc600078e3cff */
[----:B----4-:R-:W-:Y:S01]  /*4490*/  STS.U16 [R57+UR4+0x3900], R48 ;  /* 0x0039003039007988 */ /* 0x010fe20008000404 */
[----:B-1----:R-:W-:-:S03]  /*44a0*/  LOP3.LUT R43, R55, 0x50, RZ, 0x3c, !PT ;  /* 0x00000050372b7812 */ /* 0x002fc600078e3cff */
[----:B------:R-:W-:Y:S04]  /*44b0*/  STS.U16 [R50+UR4+0x2200], R41 ;  /* 0x0022002932007988 */ /* 0x000fe80008000404 */
        /* <DEDUP_REMOVED lines=9> */
[----:B------:R0:W-:Y:S04]  /*4550*/  STS.U16 [R36+UR4+0x3400], R77 ;  /* 0x0034004d24007988 */ /* 0x0001e80008000404 */
        /* <DEDUP_REMOVED lines=12> */
[----:B------:R-:W-:Y:S01]  /*4620*/  STS.U16 [R109+UR4+0x3f00], R151 ;  /* 0x003f00976d007988 */ /* 0x000fe20008000404 */
[----:B------:R-:W-:Y:S06]  /*4630*/  BAR.SYNC.DEFER_BLOCKING 0x0 ;  /* 0x0000000000007b1d */ /* 0x000fec0000010000 */
[----:B------:R-:W-:Y:S04]  /*4640*/  LDSM.16.MT88.4 R40, [R27] ;  /* 0x000000001b28783b */ /* 0x000fe80000004200 */
[----:B------:R-:W1:Y:S04]  /*4650*/  LDSM.16.M88.4 R48, [R108+UR4+0x2000] ;  /* 0x002000046c30783b */ /* 0x000e680008000200 */
[----:B------:R-:W2:Y:S04]  /*4660*/  LDSM.16.M88.4 R52, [R108+UR4+0x3000] ;  /* 0x003000046c34783b */ /* 0x000ea80008000200 */
[----:B------:R-:W3:Y:S01]  /*4670*/  LDSM.16.MT88.4 R56, [R27+0x400] ;  /* 0x000400001b38783b */ /* 0x000ee20000004200 */
[----:B0-----:R-:W-:-:S03]  /*4680*/  LOP3.LUT R77, R108, 0x40, RZ, 0x3c, !PT ;  /* 0x000000406c4d7812 */ /* 0x001fc600078e3cff */
[----:B------:R-:W-:Y:S04]  /*4690*/  LDSM.16.MT88.4 R60, [R27+0x800] ;  /* 0x000800001b3c783b */ /* 0x000fe80000004200 */
[----:B------:R-:W0:Y:S01]  /*46a0*/  LDSM.16.M88.4 R36, [R77+UR4+0x2000] ;  /* 0x002000044d24783b */ /* 0x000e220008000200 */
[C---:B-1----:R-:W-:Y:S08]  /*46b0*/  HMMA.16816.F32.BF16 R44, R40.reuse, R48, R44 ;  /* 0x00000030282c723c */ /* 0x042ff0000004182c */
[----:B--2---:R-:W-:Y:S01]  /*46c0*/  HMMA.16816.F32.BF16 R64, R40, R52, R64 ;  /* 0x000000342840723c */ /* 0x004fe20000041840 */
[----:B------:R-:W1:Y:S11]  /*46d0*/  LDSM.16.M88.4 R40, [R77+UR4+0x3000] ;  /* 0x003000044d28783b */ /* 0x000e760008000200 */
[C---:B---3--:R-:W-:Y:S01]  /*46e0*/  HMMA.16816.F32.BF16 R48, R56.reuse, R50, R44 ;  /* 0x000000323830723c */ /* 0x048fe2000004182c */
[----:B------:R-:W2:Y:S07]  /*46f0*/  LDSM.16.MT88.4 R44, [R27+0xc00] ;  /* 0x000c00001b2c783b */ /* 0x000eae0000004200 */
[----:B------:R-:W-:Y:S01]  /*4700*/  HMMA.16816.F32.BF16 R64, R56, R54, R64 ;  /* 0x000000363840723c */ /* 0x000fe20000041840 */
[----:B------:R-:W-:Y:S04]  /*4710*/  LDSM.16.MT88.4 R52, [R27+0x1000] ;  /* 0x001000001b34783b */ /* 0x000fe80000004200 */
[----:B------:R-:W3:Y:S07]  /*4720*/  LDSM.16.M88.4 R56, [R108+UR4+0x2080] ;  /* 0x002080046c38783b */ /* 0x000eee0008000200 */
[C---:B0-----:R-:W-:Y:S08]  /*4730*/  HMMA.16816.F32.BF16 R48, R60.reuse, R36, R48 ;  /* 0x000000243c30723c */ /* 0x041ff00000041830 */
[----:B-1----:R-:W-:Y:S01]  /*4740*/  HMMA.16816.F32.BF16 R60, R60, R40, R64 ;  /* 0x000000283c3c723c */ /* 0x002fe20000041840 */
[----:B------:R-:W0:Y:S01]  /*4750*/  LDSM.16.M88.4 R64, [R108+UR4+0x3080] ;  /* 0x003080046c40783b */ /* 0x000e220008000200 */
[----:B------:R-:W-:-:S04]  /*4760*/  IMAD.WIDE R36, R69, 0x2, R114 ;  /* 0x0000000245247825 */ /* 0x000fc800078e0272 */
[----:B------:R-:W-:Y:S02]  /*4770*/  IMAD.MOV.U32 R115, RZ, RZ, R36 ;  /* 0x000000ffff737224 */ /* 0x000fe400078e0024 */
[----:B------:R-:W-:-:S04]  /*4780*/  IMAD.MOV.U32 R114, RZ, RZ, R37 ;  /* 0x000000ffff727224 */ /* 0x000fc800078e0025 */
[C---:B--2---:R-:W-:Y:S01]  /*4790*/  HMMA.16816.F32.BF16 R48, R44.reuse, R38, R48 ;  /* 0x000000262c30723c */ /* 0x044fe20000041830 */
[----:B------:R-:W1:Y:S07]  /*47a0*/  LDSM.16.MT88.4 R36, [R27+0x1400] ;  /* 0x001400001b24783b */ /* 0x000e6e0000004200 */
[----:B------:R-:W-:Y:S01]  /*47b0*/  HMMA.16816.F32.BF16 R60, R44, R42, R60 ;  /* 0x0000002a2c3c723c */ /* 0x000fe2000004183c */
[----:B------:R-:W-:-:S04]  /*47c0*/  IMAD.WIDE R40, R69, 0x2, R124 ;  /* 0x0000000245287825 */ /* 0x000fc800078e027c */
[----:B------:R-:W-:Y:S02]  /*47d0*/  IMAD.MOV.U32 R125, RZ, RZ, R40 ;  /* 0x000000ffff7d7224 */ /* 0x000fe400078e0028 */
[----:B------:R-:W-:Y:S02]  /*47e0*/  IMAD.MOV.U32 R124, RZ, RZ, R41 ;  /* 0x000000ffff7c7224 */ /* 0x000fe400078e0029 */
[----:B------:R-:W-:-:S04]  /*47f0*/  IMAD.WIDE R46, R69, 0x2, R122 ;  /* 0x00000002452e7825 */ /* 0x000fc800078e027a */
[----:B------:R-:W-:-:S04]  /*4800*/  IMAD.WIDE R44, R69, 0x2, R120 ;  /* 0x00000002452c7825 */ /* 0x000fc800078e0278 */
[----:B------:R-:W-:-:S04]  /*4810*/  IMAD.WIDE R42, R69, 0x2, R118 ;  /* 0x00000002452a7825 */ /* 0x000fc800078e0276 */
[----:B------:R-:W-:Y:S01]  /*4820*/  IMAD.WIDE R40, R69, 0x2, R130 ;  /* 0x0000000245287825 */ /* 0x000fe200078e0282 */
[C---:B---3--:R-:W-:Y:S03]  /*4830*/  HMMA.16816.F32.BF16 R48, R52.reuse, R56, R48 ;  /* 0x000000383430723c */ /* 0x048fe60000041830 */
[----:B------:R-:W-:Y:S02]  /*4840*/  IMAD.MOV.U32 R123, RZ, RZ, R46 ;  /* 0x000000ffff7b7224 */ /* 0x000fe400078e002e */
[----:B------:R-:W-:Y:S02]  /*4850*/  IMAD.MOV.U32 R122, RZ, RZ, R47 ;  /* 0x000000ffff7a7224 */ /* 0x000fe400078e002f */
[----:B------:R-:W-:Y:S01]  /*4860*/  IMAD.MOV.U32 R121, RZ, RZ, R44 ;  /* 0x000000ffff797224 */ /* 0x000fe200078e002c */
[----:B0-----:R-:W-:Y:S01]  /*4870*/  HMMA.16816.F32.BF16 R60, R52, R64, R60 ;  /* 0x00000040343c723c */ /* 0x001fe2000004183c */
[----:B------:R-:W-:Y:S01]  /*4880*/  IMAD.MOV.U32 R120, RZ, RZ, R45 ;  /* 0x000000ffff787224 */ /* 0x000fe200078e002d */
[----:B------:R-:W-:Y:S01]  /*4890*/  LDSM.16.M88.4 R52, [R77+UR4+0x3080] ;  /* 0x003080044d34783b */ /* 0x000fe20008000200 */
[----:B------:R-:W-:-:S02]  /*48a0*/  IMAD.MOV.U32 R119, RZ, RZ, R42 ;  /* 0x000000ffff777224 */ /* 0x000fc400078e002a */
[----:B------:R-:W-:Y:S01]  /*48b0*/  IMAD.MOV.U32 R118, RZ, RZ, R43 ;  /* 0x000000ffff767224 */ /* 0x000fe200078e002b */
[----:B------:R-:W0:Y:S01]  /*48c0*/  LDSM.16.MT88.4 R44, [R27+0x1800] ;  /* 0x001800001b2c783b */ /* 0x000e220000004200 */
[----:B------:R-:W-:Y:S02]  /*48d0*/  IMAD.MOV.U32 R131, RZ, RZ, R40 ;  /* 0x000000ffff837224 */ /* 0x000fe400078e0028 */
[----:B------:R-:W-:Y:S02]  /*48e0*/  IMAD.MOV.U32 R130, RZ, RZ, R41 ;  /* 0x000000ffff827224 */ /* 0x000fe400078e0029 */
[----:B------:R-:W2:Y:S01]  /*48f0*/  LDSM.16.M88.4 R40, [R77+UR4+0x2080] ;  /* 0x002080044d28783b */ /* 0x000ea20008000200 */
[----:B------:R-:W-:-:S04]  /*4900*/  IMAD.WIDE R56, R69, 0x2, R134 ;  /* 0x0000000245387825 */ /* 0x000fc800078e0286 */
[----:B------:R-:W-:Y:S02]  /*4910*/  IMAD.MOV.U32 R135, RZ, RZ, R56 ;  /* 0x000000ffff877224 */ /* 0x000fe400078e0038 */
[----:B------:R-:W-:Y:S02]  /*4920*/  IMAD.MOV.U32 R134, RZ, RZ, R57 ;  /* 0x000000ffff867224 */ /* 0x000fe400078e0039 */
[C---:B-1----:R-:W-:Y:S01]  /*4930*/  HMMA.16816.F32.BF16 R56, R36.reuse, R58, R48 ;  /* 0x0000003a2438723c */ /* 0x042fe20000041830 */
[----:B------:R-:W1:Y:S07]  /*4940*/  LDSM.16.MT88.4 R48, [R27+0x1c00] ;  /* 0x001c00001b30783b */ /* 0x000e6e0000004200 */
[----:B------:R-:W-:Y:S01]  /*4950*/  HMMA.16816.F32.BF16 R60, R36, R66, R60 ;  /* 0x00000042243c723c */ /* 0x000fe2000004183c */
[----:B------:R-:W-:-:S04]  /*4960*/  IMAD.WIDE R36, R69, 0x2, R106 ;  /* 0x0000000245247825 */ /* 0x000fc800078e026a */
[----:B------:R-:W-:Y:S02]  /*4970*/  IMAD.MOV.U32 R107, RZ, RZ, R36 ;  /* 0x000000ffff6b7224 */ /* 0x000fe400078e0024 */
[----:B------:R-:W-:Y:S02]  /*4980*/  IMAD.MOV.U32 R106, RZ, RZ, R37 ;  /* 0x000000ffff6a7224 */ /* 0x000fe400078e0025 */
[----:B------:R-:W-:Y:S02]  /*4990*/  VIADD R75, R75, 0xffffffff ;  /* 0xffffffff4b4b7836 */ /* 0x000fe40000000000 */
[----:B------:R-:W-:-:S09]  /*49a0*/  IMAD.WIDE R36, R69, 0x2, R102 ;  /* 0x0000000245247825 */ /* 0x000fd200078e0266 */
[C---:B0-----:R-:W-:Y:S08]  /*49b0*/  HMMA.16816.F32.BF16 R60, R44.reuse, R52, R60 ;  /* 0x000000342c3c723c */ /* 0x041ff0000004183c */
[----:B--2---:R-:W-:Y:S01]  /*49c0*/  HMMA.16816.F32.BF16 R56, R44, R40, R56 ;  /* 0x000000282c38723c */ /* 0x004fe20000041838 */
[----:B------:R-:W-:Y:S01]  /*49d0*/  IMAD.MOV.U32 R103, RZ, RZ, R36 ;  /* 0x000000ffff677224 */ /* 0x000fe200078e0024 */
[----:B------:R-:W-:Y:S01]  /*49e0*/  ISETP.NE.U32.AND P0, PT, R75, RZ, PT ;  /* 0x000000ff4b00720c */ /* 0x000fe20003f05070 */
[----:B------:R-:W-:-:S02]  /*49f0*/  IMAD.MOV.U32 R102, RZ, RZ, R37 ;  /* 0x000000ffff667224 */ /* 0x000fc400078e0025 */
[----:B------:R-:W-:-:S04]  /*4a00*/  IMAD.WIDE R38, R69, 0x2, R110 ;  /* 0x0000000245267825 */ /* 0x000fc800078e026e */
[----:B------:R-:W-:-:S04]  /*4a10*/  IMAD.WIDE R36, R69, 0x2, R98 ;  /* 0x0000000245247825 */ /* 0x000fc800078e0262 */
[----:B------:R-:W-:-:S04]  /*4a20*/  IMAD.WIDE R64, R69, 0x2, R126 ;  /* 0x0000000245407825 */ /* 0x000fc800078e027e */
[----:B------:R-:W-:-:S04]  /*4a30*/  IMAD.WIDE R136, R69, 0x2, R112 ;  /* 0x0000000245887825 */ /* 0x000fc800078e0270 */
[----:B------:R-:W-:Y:S02]  /*4a40*/  IMAD.MOV.U32 R111, RZ, RZ, R38 ;  /* 0x000000ffff6f7224 */ /* 0x000fe400078e0026 */
[----:B------:R-:W-:Y:S02]  /*4a50*/  IMAD.MOV.U32 R110, RZ, RZ, R39 ;  /* 0x000000ffff6e7224 */ /* 0x000fe400078e0027 */
[----:B------:R-:W-:Y:S02]  /*4a60*/  IMAD.MOV.U32 R99, RZ, RZ, R36 ;  /* 0x000000ffff637224 */ /* 0x000fe400078e0024 */
[----:B------:R-:W-:Y:S02]  /*4a70*/  IMAD.MOV.U32 R98, RZ, RZ, R37 ;  /* 0x000000ffff627224 */ /* 0x000fe400078e0025 */
[----:B------:R-:W-:Y:S02]  /*4a80*/  IMAD.MOV.U32 R127, RZ, RZ, R64 ;  /* 0x000000ffff7f7224 */ /* 0x000fe400078e0040 */
[----:B------:R-:W-:-:S02]  /*4a90*/  IMAD.MOV.U32 R126, RZ, RZ, R65 ;  /* 0x000000ffff7e7224 */ /* 0x000fc400078e0041 */
[----:B------:R-:W-:-:S04]  /*4aa0*/  IMAD.WIDE R38, R69, 0x2, R100 ;  /* 0x0000000245267825 */ /* 0x000fc800078e0264 */
[----:B------:R-:W-:-:S04]  /*4ab0*/  IMAD.WIDE R36, R69, 0x2, R88 ;  /* 0x0000000245247825 */ /* 0x000fc800078e0258 */
[----:B------:R-:W-:Y:S02]  /*4ac0*/  IMAD.MOV.U32 R113, RZ, RZ, R136 ;  /* 0x000000ffff717224 */ /* 0x000fe400078e0088 */
[----:B------:R-:W-:Y:S02]  /*4ad0*/  IMAD.MOV.U32 R112, RZ, RZ, R137 ;  /* 0x000000ffff707224 */ /* 0x000fe400078e0089 */
[----:B------:R-:W-:-:S04]  /*4ae0*/  IMAD.WIDE R66, R69, 0x2, R116 ;  /* 0x0000000245427825 */ /* 0x000fc800078e0274 */
[----:B------:R-:W-:-:S04]  /*4af0*/  IMAD.WIDE R64, R69, 0x2, R104 ;  /* 0x0000000245407825 */ /* 0x000fc800078e0268 */
[----:B------:R-:W-:-:S04]  /*4b00*/  IMAD.WIDE R44, R69, 0x2, R94 ;  /* 0x00000002452c7825 */ /* 0x000fc800078e025e */
[----:B------:R-:W-:Y:S01]  /*4b10*/  IMAD.WIDE R136, R69, 0x2, R128 ;  /* 0x0000000245887825 */ /* 0x000fe200078e0280 */
[----:B------:R-:W-:-:S03]  /*4b20*/  UIADD3 UR5, UPT, UPT, UR5, -0x80, URZ ;  /* 0xffffff8005057890 */ /* 0x000fc6000fffe0ff */
[----:B------:R-:W-:-:S04]  /*4b30*/  IMAD.WIDE R138, R69, 0x2, R138 ;  /* 0x00000002458a7825 */ /* 0x000fc800078e028a */
[----:B------:R-:W-:-:S04]  /*4b40*/  IMAD.WIDE R140, R69, 0x2, R140 ;  /* 0x00000002458c7825 */ /* 0x000fc800078e028c */
[----:B------:R-:W-:Y:S02]  /*4b50*/  IMAD.MOV.U32 R101, RZ, RZ, R38 ;  /* 0x000000ffff657224 */ /* 0x000fe400078e0026 */
[----:B------:R-:W-:Y:S02]  /*4b60*/  IMAD.MOV.U32 R100, RZ, RZ, R39 ;  /* 0x000000ffff647224 */ /* 0x000fe400078e0027 */
[----:B------:R-:W-:Y:S02]  /*4b70*/  IMAD.MOV.U32 R89, RZ, RZ, R36 ;  /* 0x000000ffff597224 */ /* 0x000fe400078e0024 */
[----:B------:R-:W-:Y:S02]  /*4b80*/  IMAD.MOV.U32 R88, RZ, RZ, R37 ;  /* 0x000000ffff587224 */ /* 0x000fe400078e0025 */
[----:B------:R-:W-:-:S04]  /*4b90*/  IMAD.WIDE R162, R69, 0x2, R162 ;  /* 0x0000000245a27825 */ /* 0x000fc800078e02a2 */
[----:B------:R-:W-:-:S04]  /*4ba0*/  IMAD.WIDE R144, R69, 0x2, R144 ;  /* 0x0000000245907825 */ /* 0x000fc800078e0290 */
[----:B------:R-:W-:Y:S02]  /*4bb0*/  IMAD.MOV.U32 R117, RZ, RZ, R66 ;  /* 0x000000ffff757224 */ /* 0x000fe400078e0042 */
[----:B------:R-:W-:Y:S02]  /*4bc0*/  IMAD.MOV.U32 R116, RZ, RZ, R67 ;  /* 0x000000ffff747224 */ /* 0x000fe400078e0043 */
[----:B------:R-:W-:Y:S02]  /*4bd0*/  IMAD.MOV.U32 R105, RZ, RZ, R64 ;  /* 0x000000ffff697224 */ /* 0x000fe400078e0040 */
[----:B------:R-:W-:Y:S02]  /*4be0*/  IMAD.MOV.U32 R104, RZ, RZ, R65 ;  /* 0x000000ffff687224 */ /* 0x000fe400078e0041 */
[C---:B------:R-:W-:Y:S01]  /*4bf0*/  IMAD.WIDE R40, R69.reuse, 0x2, R92 ;  /* 0x0000000245287825 */ /* 0x040fe200078e025c */
[----:B-1----:R-:W-:Y:S03]  /*4c00*/  HMMA.16816.F32.BF16 R64, R48, R54, R60 ;  /* 0x000000363040723c */ /* 0x002fe6000004183c */
[----:B------:R-:W-:-:S04]  /*4c10*/  IMAD.WIDE R38, R69, 0x2, R90 ;  /* 0x0000000245267825 */ /* 0x000fc800078e025a */
[----:B------:R-:W-:Y:S02]  /*4c20*/  IMAD.MOV.U32 R95, RZ, RZ, R44 ;  /* 0x000000ffff5f7224 */ /* 0x000fe400078e002c */
[----:B------:R-:W-:Y:S02]  /*4c30*/  IMAD.MOV.U32 R94, RZ, RZ, R45 ;  /* 0x000000ffff5e7224 */ /* 0x000fe400078e002d */
[----:B------:R-:W-:Y:S01]  /*4c40*/  IMAD.WIDE R36, R69, 0x2, R82 ;  /* 0x0000000245247825 */ /* 0x000fe200078e0252 */
[----:B------:R-:W-:Y:S03]  /*4c50*/  HMMA.16816.F32.BF16 R44, R48, R42, R56 ;  /* 0x0000002a302c723c */ /* 0x000fe60000041838 */
[----:B------:R-:W-:Y:S02]  /*4c60*/  IMAD.MOV.U32 R128, RZ, RZ, R137 ;  /* 0x000000ffff807224 */ /* 0x000fe400078e0089 */
[----:B------:R-:W-:-:S02]  /*4c70*/  IMAD.MOV.U32 R137, RZ, RZ, R139 ;  /* 0x000000ffff897224 */ /* 0x000fc400078e008b */
[----:B------:R-:W-:Y:S02]  /*4c80*/  IMAD.MOV.U32 R129, RZ, RZ, R136 ;  /* 0x000000ffff817224 */ /* 0x000fe400078e0088 */
[----:B------:R-:W-:Y:S02]  /*4c90*/  IMAD.MOV.U32 R139, RZ, RZ, R140 ;  /* 0x000000ffff8b7224 */ /* 0x000fe400078e008c */
[----:B------:R-:W-:Y:S02]  /*4ca0*/  IMAD.MOV.U32 R109, RZ, RZ, R162 ;  /* 0x000000ffff6d7224 */ /* 0x000fe400078e00a2 */
[----:B------:R-:W-:Y:S02]  /*4cb0*/  IMAD.MOV.U32 R108, RZ, RZ, R163 ;  /* 0x000000ffff6c7224 */ /* 0x000fe400078e00a3 */
[----:B------:R-:W-:Y:S02]  /*4cc0*/  IMAD.MOV.U32 R136, RZ, RZ, R144 ;  /* 0x000000ffff887224 */ /* 0x000fe400078e0090 */
[----:B------:R-:W-:-:S02]  /*4cd0*/  IMAD.MOV.U32 R77, RZ, RZ, R145 ;  /* 0x000000ffff4d7224 */ /* 0x000fc400078e0091 */
[----:B------:R-:W-:-:S04]  /*4ce0*/  IMAD.WIDE R142, R69, 0x2, R142 ;  /* 0x00000002458e7825 */ /* 0x000fc800078e028e */
[----:B------:R-:W-:Y:S02]  /*4cf0*/  IMAD.MOV.U32 R140, RZ, RZ, R141 ;  /* 0x000000ffff8c7224 */ /* 0x000fe400078e008d */
[----:B------:R-:W-:-:S04]  /*4d00*/  IMAD.WIDE R132, R69, 0x2, R132 ;  /* 0x0000000245847825 */ /* 0x000fc800078e0284 */
[----:B------:R-:W-:Y:S02]  /*4d10*/  IMAD.MOV.U32 R93, RZ, RZ, R40 ;  /* 0x000000ffff5d7224 */ /* 0x000fe400078e0028 */
[----:B------:R-:W-:Y:S02]  /*4d20*/  IMAD.MOV.U32 R92, RZ, RZ, R41 ;  /* 0x000000ffff5c7224 */ /* 0x000fe400078e0029 */
[----:B------:R-:W-:Y:S02]  /*4d30*/  IMAD.MOV.U32 R91, RZ, RZ, R38 ;  /* 0x000000ffff5b7224 */ /* 0x000fe400078e0026 */
[----:B------:R-:W-:Y:S02]  /*4d40*/  IMAD.MOV.U32 R90, RZ, RZ, R39 ;  /* 0x000000ffff5a7224 */ /* 0x000fe400078e0027 */
[----:B------:R-:W-:-:S04]  /*4d50*/  IMAD.WIDE R86, R69, 0x2, R86 ;  /* 0x0000000245567825 */ /* 0x000fc800078e0256 */
[----:B------:R-:W-:-:S04]  /*4d60*/  IMAD.WIDE R84, R69, 0x2, R84 ;  /* 0x0000000245547825 */ /* 0x000fc800078e0254 */
[----:B------:R-:W-:-:S04]  /*4d70*/  IMAD.WIDE R80, R69, 0x2, R80 ;  /* 0x0000000245507825 */ /* 0x000fc800078e0250 */
[----:B------:R-:W-:Y:S02]  /*4d80*/  IMAD.MOV.U32 R83, RZ, RZ, R36 ;  /* 0x000000ffff537224 */ /* 0x000fe400078e0024 */
[----:B------:R-:W-:Y:S02]  /*4d90*/  IMAD.MOV.U32 R82, RZ, RZ, R37 ;  /* 0x000000ffff527224 */ /* 0x000fe400078e0025 */
[----:B------:R-:W-:-:S04]  /*4da0*/  IMAD.WIDE R78, R69, 0x2, R78 ;  /* 0x00000002454e7825 */ /* 0x000fc800078e024e */
[----:B------:R-:W-:Y:S01]  /*4db0*/  IMAD.WIDE R96, R68, 0x2, R96 ;  /* 0x0000000244607825 */ /* 0x000fe200078e0260 */
[----:B------:R-:W-:Y:S06]  /*4dc0*/  @P0 BRA `(.L_x_1) ;  /* 0xffffffdc00940947 */ /* 0x000fec000383ffff */
[----:B------:R-:W-:Y:S02]  /*4dd0*/  F2FP.BF16.F32.PACK_AB R47, R67, R47 ;  /* 0x0000002f432f723e */ /* 0x000fe400000010ff */
[----:B------:R-:W-:Y:S02]  /*4de0*/  F2FP.BF16.F32.PACK_AB R46, R66, R46 ;  /* 0x0000002e422e723e */ /* 0x000fe400000010ff */
[----:B------:R-:W-:Y:S02]  /*4df0*/  F2FP.BF16.F32.PACK_AB R45, R65, R45 ;  /* 0x0000002d412d723e */ /* 0x000fe400000010ff */
[----:B------:R-:W-:-:S07]  /*4e00*/  F2FP.BF16.F32.PACK_AB R44, R64, R44 ;  /* 0x0000002c402c723e */ /* 0x000fce00000010ff */
.L_x_0:
[----:B------:R-:W-:Y:S01]  /*4e10*/  BAR.SYNC.DEFER_BLOCKING 0x0 ;  /* 0x0000000000007b1d */ /* 0x000fe20000010000 */
[----:B------:R-:W-:Y:S02]  /*4e20*/  ISETP.NE.U32.AND P0, PT, R30, RZ, PT ;  /* 0x000000ff1e00720c */ /* 0x000fe40003f05070 */
[----:B------:R-:W-:Y:S02]  /*4e30*/  LOP3.LUT R31, R31, 0x40, RZ, 0xc0, !PT ;  /* 0x000000401f1f7812 */ /* 0x000fe400078ec0ff */
[----:B------:R-:W-:Y:S01]  /*4e40*/  SHF.R.S32.HI R4, RZ, 0x4, R34 ;  /* 0x00000004ff047819 */ /* 0x000fe20000011422 */
[----:B------:R-:W0:Y:S01]  /*4e50*/  LDCU UR5, c[0x0][0x3b4] ;  /* 0x00007680ff0577ac */ /* 0x000e220008000800 */
[----:B------:R-:W-:Y:S02]  /*4e60*/  SEL R3, RZ, 0x404, !P0 ;  /* 0x00000404ff037807 */ /* 0x000fe40004000000 */
[----:B------:R-:W-:Y:S01]  /*4e70*/  LOP3.LUT R0, R34, 0x20, RZ, 0xc0, !PT ;  /* 0x0000002022007812 */ /* 0x000fe200078ec0ff */
[----:B------:R-:W1:Y:S01]  /*4e80*/  LDCU.128 UR8, c[0x0][0x390] ;  /* 0x00007200ff0877ac */ /* 0x000e620008000c00 */
[----:B------:R-:W-:-:S02]  /*4e90*/  SGXT R4, R4, 0x1 ;  /* 0x000000010404781a */ /* 0x000fc40000000200 */
[----:B------:R-:W-:Y:S01]  /*4ea0*/  LOP3.LUT R32, R3, 0x3c, R32, 0x78, !PT ;  /* 0x0000003c03207812 */ /* 0x000fe200078e7820 */
[----:B------:R-:W-:Y:S01]  /*4eb0*/  IMAD R31, R0, 0x8, R31 ;  /* 0x00000008001f7824 */ /* 0x000fe200078e021f */
[----:B------:R-:W-:Y:S01]  /*4ec0*/  LOP3.LUT R3, R4, 0x404, RZ, 0xc0, !PT ;  /* 0x0000040404037812 */ /* 0x000fe200078ec0ff */
[----:B------:R-:W2:Y:S01]  /*4ed0*/  LDCU UR12, c[0x0][0x3b8] ;  /* 0x00007700ff0c77ac */ /* 0x000ea20008000800 */
[----:B------:R-:W-:Y:S01]  /*4ee0*/  SHF.R.S32.HI R2, RZ, 0x3, R34 ;  /* 0x00000003ff027819 */ /* 0x000fe20000011422 */
[----:B------:R-:W-:Y:S01]  /*4ef0*/  IMAD.IADD R31, R31, 0x1, R32 ;  /* 0x000000011f1f7824 */ /* 0x000fe200078e0220 */
[----:B------:R-:W-:Y:S01]  /*4f00*/  SHF.R.U32.HI R11, RZ, 0x5, R34 ;  /* 0x00000005ff0b7819 */ /* 0x000fe20000011622 */
[----:B------:R-:W-:Y:S01]  /*4f10*/  IMAD R3, R0, 0x4, R3 ;  /* 0x0000000400037824 */ /* 0x000fe200078e0203 */
[----:B------:R-:W-:Y:S02]  /*4f20*/  SGXT R2, R2, 0x1 ;  /* 0x000000010202781a */ /* 0x000fe40000000200 */
[----:B------:R-:W-:Y:S01]  /*4f30*/  LOP3.LUT R0, R31, 0x40, RZ, 0x3c, !PT ;  /* 0x000000401f007812 */ /* 0x000fe200078e3cff */
[----:B------:R-:W-:Y:S01]  /*4f40*/  STS [R31+UR4], R44 ;  /* 0x0000002c1f007988 */ /* 0x000fe20008000804 */
[----:B------:R-:W-:Y:S01]  /*4f50*/  LOP3.LUT R2, R2, 0x240, RZ, 0xc0, !PT ;  /* 0x0000024002027812 */ /* 0x000fe200078ec0ff */
[----:B0-----:R-:W-:Y:S01]  /*4f60*/  IMAD R4, R33, UR5, RZ ;  /* 0x0000000521047c24 */ /* 0x001fe2000f8e02ff */
[----:B------:R-:W-:Y:S01]  /*4f70*/  SGXT.U32 R11, R11, 0x2 ;  /* 0x000000020b0b781a */ /* 0x000fe20000000000 */
[----:B------:R-:W-:Y:S01]  /*4f80*/  STS [R31+UR4+0x80], R45 ;  /* 0x0000802d1f007988 */ /* 0x000fe20008000804 */
[----:B------:R-:W-:-:S02]  /*4f90*/  LOP3.LUT R2, R2, 0x38, R29, 0xf8, !PT ;  /* 0x0000003802027812 */ /* 0x000fc400078ef81d */
[----:B-1----:R-:W-:Y:S01]  /*4fa0*/  ISETP.GE.AND P0, PT, R33, UR10, PT ;  /* 0x0000000a21007c0c */ /* 0x002fe2000bf06270 */
[----:B------:R-:W-:Y:S01]  /*4fb0*/  STS [R0+UR4+0x200], R46 ;  /* 0x0002002e00007988 */ /* 0x000fe20008000804 */
[----:B------:R-:W-:Y:S02]  /*4fc0*/  LOP3.LUT R30, R3, R2, R30, 0xf6, !PT ;  /* 0x00000002031e7212 */ /* 0x000fe400078ef61e */
[----:B------:R-:W-:Y:S01]  /*4fd0*/  LEA.HI R3, R34, 0x1c, RZ, 0x1b ;  /* 0x0000001c22037811 */ /* 0x000fe200078fd8ff */
[----:B------:R0:W-:Y:S01]  /*4fe0*/  STS [R0+UR4+0x280], R47 ;  /* 0x0002802f00007988 */ /* 0x0001e20008000804 */
[----:B------:R-:W-:Y:S02]  /*4ff0*/  LOP3.LUT R8, R30, 0x4, RZ, 0x3c, !PT ;  /* 0x000000041e087812 */ /* 0x000fe400078e3cff */
[----:B------:R-:W-:Y:S01]  /*5000*/  LOP3.LUT R2, R28, 0x4, R11, 0xfe, !PT ;  /* 0x000000041c027812 */ /* 0x000fe200078efe0b */
[----:B------:R-:W-:Y:S01]  /*5010*/  BAR.SYNC.DEFER_BLOCKING 0x0 ;  /* 0x0000000000007b1d */ /* 0x000fe20000010000 */
[----:B------:R-:W-:-:S02]  /*5020*/  LEA R15, P2, R4, UR8, 0x1 ;  /* 0x00000008040f7c11 */ /* 0x000fc4000f8408ff */
[C---:B------:R-:W-:Y:S01]  /*5030*/  ISETP.LT.AND P4, PT, R2.reuse, UR11, !P0 ;  /* 0x0000000b02007c0c */ /* 0x040fe2000c781270 */
[----:B--2---:R-:W-:Y:S01]  /*5040*/  IMAD R5, R2, UR12, RZ ;  /* 0x0000000c02057c24 */ /* 0x004fe2000f8e02ff */
[----:B------:R-:W-:Y:S02]  /*5050*/  LEA.HI.X.SX32 R16, R4, UR9, 0x1, P2 ;  /* 0x0000000904107c11 */ /* 0x000fe400090f0eff */
[C---:B0-----:R-:W-:Y:S02]  /*5060*/  LOP3.LUT R0, R28.reuse, R3, RZ, 0xfc, !PT ;  /* 0x000000031c007212 */ /* 0x041fe400078efcff */
[C---:B------:R-:W-:Y:S02]  /*5070*/  LOP3.LUT R3, R28.reuse, R11, RZ, 0xfc, !PT ;  /* 0x0000000b1c037212 */ /* 0x040fe400078efcff */
[--C-:B------:R-:W-:Y:S01]  /*5080*/  LOP3.LUT R7, R28, 0xc, R11.reuse, 0xfe, !PT ;  /* 0x0000000c1c077812 */ /* 0x100fe200078efe0b */
[----:B------:R-:W-:Y:S01]  /*5090*/  IMAD R14, R0, UR12, RZ ;  /* 0x0000000c000e7c24 */ /* 0x000fe2000f8e02ff */
[C---:B------:R-:W-:Y:S01]  /*50a0*/  ISETP.LT.AND P1, PT, R3.reuse, UR11, !P0 ;  /* 0x0000000b03007c0c */ /* 0x040fe2000c721270 */
[----:B------:R-:W-:Y:S01]  /*50b0*/  IMAD R3, R3, UR12, RZ ;  /* 0x0000000c03037c24 */ /* 0x000fe2000f8e02ff */
[----:B------:R-:W-:Y:S01]  /*50c0*/  LEA R4, P3, R5, R15, 0x1 ;  /* 0x0000000f05047211 */ /* 0x000fe200078608ff */
[----:B------:R-:W-:Y:S01]  /*50d0*/  IMAD R10, R7, UR12, RZ ;  /* 0x0000000c070a7c24 */ /* 0x000fe2000f8e02ff */
[----:B------:R-:W-:-:S02]  /*50e0*/  LOP3.LUT R6, R28, 0x10, R11, 0xfe, !PT ;  /* 0x000000101c067812 */ /* 0x000fc400078efe0b */
[C---:B------:R-:W-:Y:S02]  /*50f0*/  LEA R2, P2, R3.reuse, R15, 0x1 ;  /* 0x0000000f03027211 */ /* 0x040fe400078408ff */
[C-C-:B------:R-:W-:Y:S02]  /*5100*/  LOP3.LUT R18, R28.reuse, 0x18, R11.reuse, 0xfe, !PT ;  /* 0x000000181c127812 */ /* 0x140fe400078efe0b */
[-C--:B------:R-:W-:Y:S01]  /*5110*/  LEA.HI.X.SX32 R3, R3, R16.reuse, 0x1, P2 ;  /* 0x0000001003037211 */ /* 0x080fe200010f0eff */
[----:B------:R-:W0:Y:S01]  /*5120*/  LDS R17, [R30+UR4] ;  /* 0x000000041e117984 */ /* 0x000e220008000800 */
[--C-:B------:R-:W-:Y:S01]  /*5130*/  LOP3.LUT R9, R28, 0x14, R11.reuse, 0xfe, !PT ;  /* 0x000000141c097812 */ /* 0x100fe200078efe0b */
[----:B------:R-:W-:Y:S01]  /*5140*/  IMAD R13, R18, UR12, RZ ;  /* 0x0000000c120d7c24 */ /* 0x000fe2000f8e02ff */
[----:B------:R-:W-:Y:S01]  /*5150*/  LEA.HI.X.SX32 R5, R5, R16, 0x1, P3 ;  /* 0x0000001005057211 */ /* 0x000fe200018f0eff */
[----:B------:R-:W1:Y:S01]  /*5160*/  LDS R21, [R8+UR4] ;  /* 0x0000000408157984 */ /* 0x000e620008000800 */
[----:B------:R-:W-:Y:S01]  /*5170*/  LOP3.LUT R28, R28, 0x8, R11, 0xfe, !PT ;  /* 0x000000081c1c7812 */ /* 0x000fe200078efe0b */
[C---:B------:R-:W-:Y:S01]  /*5180*/  IMAD R11, R6.reuse, UR12, RZ ;  /* 0x0000000c060b7c24 */ /* 0x040fe2000f8e02ff */
[----:B------:R-:W-:Y:S01]  /*5190*/  ISETP.LT.AND P3, PT, R6, UR11, !P0 ;  /* 0x0000000b06007c0c */ /* 0x000fe2000c761270 */
[----:B------:R-:W2:Y:S01]  /*51a0*/  LDS R19, [R30+UR4+0x100] ;  /* 0x000100041e137984 */ /* 0x000ea20008000800 */
[C---:B------:R-:W-:Y:S01]  /*51b0*/  ISETP.LT.AND P5, PT, R28.reuse, UR11, !P0 ;  /* 0x0000000b1c007c0c */ /* 0x040fe2000c7a1270 */
[----:B------:R-:W-:-:S02]  /*51c0*/  IMAD R28, R28, UR12, RZ ;  /* 0x0000000c1c1c7c24 */ /* 0x000fc4000f8e02ff */
[----:B------:R3:W4:Y:S01]  /*51d0*/  LDS R23, [R8+UR4+0x100] ;  /* 0x0001000408177984 */ /* 0x0007220008000800 */
[----:B------:R-:W-:Y:S02]  /*51e0*/  IMAD R12, R9, UR12, RZ ;  /* 0x0000000c090c7c24 */ /* 0x000fe4000f8e02ff */
[C---:B------:R-:W-:Y:S01]  /*51f0*/  LEA R6, P6, R28.reuse, R15, 0x1 ;  /* 0x0000000f1c067211 */ /* 0x040fe200078c08ff */
[----:B0-----:R0:W-:Y:S04]  /*5200*/  @P1 STG.E.U16 desc[UR6][R2.64], R17 ;  /* 0x0000001102001986 */ /* 0x0011e8000c101506 */
[----:B-1----:R1:W-:Y:S01]  /*5210*/  @P4 STG.E.U16 desc[UR6][R4.64], R21 ;  /* 0x0000001504004986 */ /* 0x0023e2000c101506 */
[----:B------:R-:W-:Y:S02]  /*5220*/  ISETP.LT.AND P4, PT, R7, UR11, !P0 ;  /* 0x0000000b07007c0c */ /* 0x000fe4000c781270 */
[----:B------:R-:W-:-:S02]  /*5230*/  LEA.HI.X.SX32 R7, R28, R16, 0x1, P6 ;  /* 0x000000101c077211 */ /* 0x000fc400030f0eff */
[-C--:B---3--:R-:W-:Y:S02]  /*5240*/  LEA R8, P6, R12, R15.reuse, 0x1 ;  /* 0x0000000f0c087211 */ /* 0x088fe400078c08ff */
[CC--:B0-----:R-:W-:Y:S01]  /*5250*/  LEA R2, P1, R10.reuse, R15.reuse, 0x1 ;  /* 0x0000000f0a027211 */ /* 0x0c1fe200078208ff */
[----:B--2---:R0:W-:Y:S01]  /*5260*/  @P5 STG.E.U16 desc[UR6][R6.64], R19 ;  /* 0x0000001306005986 */ /* 0x0041e2000c101506 */
[----:B------:R-:W-:Y:S02]  /*5270*/  PRMT R17, R17, 0x7632, R17 ;  /* 0x0000763211117816 */ /* 0x000fe40000000011 */
[-C--:B-1----:R-:W-:Y:S02]  /*5280*/  LEA R4, P2, R11, R15.reuse, 0x1 ;  /* 0x0000000f0b047211 */ /* 0x082fe400078408ff */
[----:B------:R-:W-:Y:S02]  /*5290*/  LEA.HI.X.SX32 R3, R10, R16, 0x1, P1 ;  /* 0x000000100a037211 */ /* 0x000fe400008f0eff */
[----:B------:R-:W-:-:S02]  /*52a0*/  LEA R10, P1, R13, R15, 0x1 ;  /* 0x0000000f0d0a7211 */ /* 0x000fc400078208ff */
[-C--:B------:R-:W-:Y:S01]  /*52b0*/  LEA.HI.X.SX32 R5, R11, R16.reuse, 0x1, P2 ;  /* 0x000000100b057211 */ /* 0x080fe200010f0eff */
[----:B----4-:R0:W-:Y:S01]  /*52c0*/  @P4 STG.E.U16 desc[UR6][R2.64], R23 ;  /* 0x0000001702004986 */ /* 0x0101e2000c101506 */
[-C--:B------:R-:W-:Y:S02]  /*52d0*/  LEA.HI.X.SX32 R11, R13, R16.reuse, 0x1, P1 ;  /* 0x000000100d0b7211 */ /* 0x080fe400008f0eff */
[----:B------:R-:W-:Y:S01]  /*52e0*/  ISETP.LT.AND P2, PT, R9, UR11, !P0 ;  /* 0x0000000b09007c0c */ /* 0x000fe2000c741270 */
[----:B------:R0:W-:Y:S01]  /*52f0*/  @P3 STG.E.U16 desc[UR6][R4.64], R17 ;  /* 0x0000001104003986 */ /* 0x0001e2000c101506 */
[----:B------:R-:W-:Y:S02]  /*5300*/  ISETP.LT.AND P1, PT, R0, UR11, !P0 ;  /* 0x0000000b00007c0c */ /* 0x000fe4000c721270 */
[----:B------:R-:W-:Y:S02]  /*5310*/  ISETP.LT.AND P0, PT, R18, UR11, !P0 ;  /* 0x0000000b12007c0c */ /* 0x000fe4000c701270 */
[----:B------:R-:W-:-:S02]  /*5320*/  LEA.HI.X.SX32 R9, R12, R16, 0x1, P6 ;  /* 0x000000100c097211 */ /* 0x000fc400030f0eff */
[----:B------:R-:W-:Y:S02]  /*5330*/  PRMT R21, R21, 0x7632, R21 ;  /* 0x0000763215157816 */ /* 0x000fe40000000015 */
[----:B------:R-:W-:Y:S02]  /*5340*/  PRMT R0, R19, 0x7632, R0 ;  /* 0x0000763213007816 */ /* 0x000fe40000000000 */
[C---:B------:R-:W-:Y:S01]  /*5350*/  LEA R12, P6, R14.reuse, R15, 0x1 ;  /* 0x0000000f0e0c7211 */ /* 0x040fe200078c08ff */
[----:B------:R0:W-:Y:S03]  /*5360*/  @P2 STG.E.U16 desc[UR6][R8.64], R21 ;  /* 0x0000001508002986 */ /* 0x0001e6000c101506 */
[----:B------:R-:W-:Y:S01]  /*5370*/  LEA.HI.X.SX32 R13, R14, R16, 0x1, P6 ;  /* 0x000000100e0d7211 */ /* 0x000fe200030f0eff */
[----:B------:R0:W-:Y:S01]  /*5380*/  @P0 STG.E.U16 desc[UR6][R10.64], R0 ;  /* 0x000000000a000986 */ /* 0x0001e2000c101506 */
[----:B------:R-:W-:Y:S07]  /*5390*/  @!P1 EXIT ;  /* 0x000000000000994d */ /* 0x000fee0003800000 */
[----:B0-----:R-:W-:-:S05]  /*53a0*/  PRMT R6, R23, 0x7632, R6 ;  /* 0x0000763217067816 */ /* 0x001fca0000000006 */
[----:B------:R-:W-:Y:S01]  /*53b0*/  STG.E.U16 desc[UR6][R12.64], R6 ;  /* 0x000000060c007986 */ /* 0x000fe2000c101506 */
[----:B------:R-:W-:Y:S05]  /*53c0*/  EXIT ;  /* 0x000000000000794d */ /* 0x000fea0003800000 */
.L_x_2:
[----:B------:R-:W-:-:S00]  /*53d0*/  BRA `(.L_x_2) ;  /* 0xfffffffc00fc7947 */ /* 0x000fc0000383ffff */
[----:B------:R-:W-:-:S00]  /*53e0*/  NOP ;  /* 0x0000000000007918 */ /* 0x000fc00000000000 */
        /* <DEDUP_REMOVED lines=9> */
.L_x_3:


//--------------------- .nv.shared.matmul_kernel  --------------------------
	.section	.nv.shared.matmul_kernel,"aw",@nobits
	.sectionflags	@""
	.align	16
	.zero		1024


//--------------------- .nv.shared.reserved.0     --------------------------
	.section	.nv.shared.reserved.0,"aw",@nobits
	.weak		__nv_reservedSMEM_offset_0_alias
	.size		__nv_reservedSMEM_offset_0_alias, 0, 64
	.other		__nv_reservedSMEM_offset_0_alias,@"STO_CUDA_RESERVED_SHARED STV_DEFAULT"
__nv_reservedSMEM_offset_0_alias:
	.zero		0
	.zero		64


//--------------------- .nv.constant0.matmul_kernel --------------------------
	.section	.nv.constant0.matmul_kernel,"a",@progbits
	.sectionflags	@""
	.align	4
.nv.constant0.matmul_kernel:
	.zero		976


//--------------------- SYMBOLS --------------------------

	.type		.nv.reservedSmem.offset0,@object
	.size		.nv.reservedSmem.offset0,0x4
	.type		.nv.reservedSmem.cap,@object
	.size		.nv.reservedSmem.cap,0x4
